	.target	sm_90a

	.elftype	@"ET_EXEC"


//--------------------- .note.nv.tkinfo           --------------------------
	.section	.note.nv.tkinfo,"",@"SHT_NOTE"
	.sectionflags	@"SHF_NOTE_NV_TKINFO"
	.tkinfo
        /*0018*/ 	.word	0x00000002
        /*0030*/ 	.string	""
        /*0030*/ 	.string	"ptxas"
        /*0030*/ 	.string	"Cuda compilation tools, release 13.0, V13.0.88"
        /*0030*/ 	.string	"Build cuda_13.0.r13.0/compiler.36424714_0"
        /*0030*/ 	.string	"-v  -suppress-debug-info  -lineinfo  -arch sm_90a "



//--------------------- .note.nv.cuinfo           --------------------------
	.section	.note.nv.cuinfo,"",@"SHT_NOTE"
	.sectionflags	@"SHF_NOTE_NV_CUINFO"
        /*0018*/ 	.short	0x0002
        /*001a*/ 	.short	0x005a
        /*001c*/ 	.short	0x0082
	.zero		2


//--------------------- .nv.info                  --------------------------
	.section	.nv.info,"",@"SHT_CUDA_INFO"
	.align	4


	//----- nvinfo : EIATTR_REGCOUNT
	.align		4
        /*0000*/ 	.byte	0x04, 0x2f
        /*0002*/ 	.short	(.L_1 - .L_0)
	.align		4
.L_0:
        /*0004*/ 	.word	index@(matmul_kernel)
        /*0008*/ 	.word	0x00000080


	//----- nvinfo : EIATTR_FRAME_SIZE
	.align		4
.L_1:
        /*000c*/ 	.byte	0x04, 0x11
        /*000e*/ 	.short	(.L_3 - .L_2)
	.align		4
.L_2:
        /*0010*/ 	.word	index@(matmul_kernel)
        /*0014*/ 	.word	0x000000e0


	//----- nvinfo : EIATTR_MIN_STACK_SIZE
	.align		4
.L_3:
        /*0018*/ 	.byte	0x04, 0x12
        /*001a*/ 	.short	(.L_5 - .L_4)
	.align		4
.L_4:
        /*001c*/ 	.word	index@(matmul_kernel)
        /*0020*/ 	.word	0x000000e0
.L_5:


//--------------------- .nv.compat                --------------------------
	.section	.nv.compat,"",@"SHT_CUDA_COMPAT_INFO"
	.align	4
        /*0000*/ 	.byte	0x02, 0x09, 0x01, 0x00, 0x02, 0x02, 0x04, 0x00, 0x02, 0x05, 0x05, 0x00, 0x03, 0x07, 0x01, 0x01
        /*0010*/ 	.byte	0x02, 0x03, 0x00, 0x00, 0x02, 0x06, 0x01, 0x00, 0x04, 0x0b, 0x08, 0x00, 0x00, 0x00, 0x00, 0x00
        /*0020*/ 	.byte	0x00, 0x00, 0x00, 0x00


//--------------------- .nv.info.matmul_kernel    --------------------------
	.section	.nv.info.matmul_kernel,"",@"SHT_CUDA_INFO"
	.sectionflags	@""
	.align	4


	//----- nvinfo : EIATTR_CUDA_API_VERSION
	.align		4
        /*0000*/ 	.byte	0x04, 0x37
        /*0002*/ 	.short	(.L_7 - .L_6)
.L_6:
        /*0004*/ 	.word	0x00000082


	//----- nvinfo : EIATTR_KPARAM_INFO
	.align		4
.L_7:
        /*0008*/ 	.byte	0x04, 0x17
        /*000a*/ 	.short	(.L_9 - .L_8)
.L_8:
        /*000c*/ 	.word	0x00000000
        /*0010*/ 	.short	0x000d
        /*0012*/ 	.short	0x0048
        /*0014*/ 	.byte	0x00, 0xf4, 0x21, 0x00


	//----- nvinfo : EIATTR_KPARAM_INFO
	.align		4
.L_9:
        /*0018*/ 	.byte	0x04, 0x17
        /*001a*/ 	.short	(.L_11 - .L_10)
.L_10:
        /*001c*/ 	.word	0x00000000
        /*0020*/ 	.short	0x000c
        /*0022*/ 	.short	0x0040
        /*0024*/ 	.byte	0x00, 0xf4, 0x21, 0x00


	//----- nvinfo : EIATTR_KPARAM_INFO
	.align		4
.L_11:
        /*0028*/ 	.byte	0x04, 0x17
        /*002a*/ 	.short	(.L_13 - .L_12)
.L_12:
        /*002c*/ 	.word	0x00000000
        /*0030*/ 	.short	0x000b
        /*0032*/ 	.short	0x0038
        /*0034*/ 	.byte	0x00, 0xf0, 0x11, 0x00


	//----- nvinfo : EIATTR_KPARAM_INFO
	.align		4
.L_13:
        /*0038*/ 	.byte	0x04, 0x17
        /*003a*/ 	.short	(.L_15 - .L_14)
.L_14:
        /*003c*/ 	.word	0x00000000
        /*0040*/ 	.short	0x000a
        /*0042*/ 	.short	0x0034
        /*0044*/ 	.byte	0x00, 0xf0, 0x11, 0x00


	//----- nvinfo : EIATTR_KPARAM_INFO
	.align		4
.L_15:
        /*0048*/ 	.byte	0x04, 0x17
        /*004a*/ 	.short	(.L_17 - .L_16)
.L_16:
        /*004c*/ 	.word	0x00000000
        /*0050*/ 	.short	0x0009
        /*0052*/ 	.short	0x0030
        /*0054*/ 	.byte	0x00, 0xf0, 0x11, 0x00


	//----- nvinfo : EIATTR_KPARAM_INFO
	.align		4
.L_17:
        /*0058*/ 	.byte	0x04, 0x17
        /*005a*/ 	.short	(.L_19 - .L_18)
.L_18:
        /*005c*/ 	.word	0x00000000
        /*0060*/ 	.short	0x0008
        /*0062*/ 	.short	0x002c
        /*0064*/ 	.byte	0x00, 0xf0, 0x11, 0x00


	//----- nvinfo : EIATTR_KPARAM_INFO
	.align		4
.L_19:
        /*0068*/ 	.byte	0x04, 0x17
        /*006a*/ 	.short	(.L_21 - .L_20)
.L_20:
        /*006c*/ 	.word	0x00000000
        /*0070*/ 	.short	0x0007
        /*0072*/ 	.short	0x0028
        /*0074*/ 	.byte	0x00, 0xf0, 0x11, 0x00


	//----- nvinfo : EIATTR_KPARAM_INFO
	.align		4
.L_21:
        /*0078*/ 	.byte	0x04, 0x17
        /*007a*/ 	.short	(.L_23 - .L_22)
.L_22:
        /*007c*/ 	.word	0x00000000
        /*0080*/ 	.short	0x0006
        /*0082*/ 	.short	0x0024
        /*0084*/ 	.byte	0x00, 0xf0, 0x11, 0x00


	//----- nvinfo : EIATTR_KPARAM_INFO
	.align		4
.L_23:
        /*0088*/ 	.byte	0x04, 0x17
        /*008a*/ 	.short	(.L_25 - .L_24)
.L_24:
        /*008c*/ 	.word	0x00000000
        /*0090*/ 	.short	0x0005
        /*0092*/ 	.short	0x0020
        /*0094*/ 	.byte	0x00, 0xf0, 0x11, 0x00


	//----- nvinfo : EIATTR_KPARAM_INFO
	.align		4
.L_25:
        /*0098*/ 	.byte	0x04, 0x17
        /*009a*/ 	.short	(.L_27 - .L_26)
.L_26:
        /*009c*/ 	.word	0x00000000
        /*00a0*/ 	.short	0x0004
        /*00a2*/ 	.short	0x001c
        /*00a4*/ 	.byte	0x00, 0xf0, 0x11, 0x00


	//----- nvinfo : EIATTR_KPARAM_INFO
	.align		4
.L_27:
        /*00a8*/ 	.byte	0x04, 0x17
        /*00aa*/ 	.short	(.L_29 - .L_28)
.L_28:
        /*00ac*/ 	.word	0x00000000
        /*00b0*/ 	.short	0x0003
        /*00b2*/ 	.short	0x0018
        /*00b4*/ 	.byte	0x00, 0xf0, 0x11, 0x00


	//----- nvinfo : EIATTR_KPARAM_INFO
	.align		4
.L_29:
        /*00b8*/ 	.byte	0x04, 0x17
        /*00ba*/ 	.short	(.L_31 - .L_30)
.L_30:
        /*00bc*/ 	.word	0x00000000
        /*00c0*/ 	.short	0x0002
        /*00c2*/ 	.short	0x0010
        /*00c4*/ 	.byte	0x00, 0xf4, 0x21, 0x00


	//----- nvinfo : EIATTR_KPARAM_INFO
	.align		4
.L_31:
        /*00c8*/ 	.byte	0x04, 0x17
        /*00ca*/ 	.short	(.L_33 - .L_32)
.L_32:
        /*00cc*/ 	.word	0x00000000
        /*00d0*/ 	.short	0x0001
        /*00d2*/ 	.short	0x0008
        /*00d4*/ 	.byte	0x00, 0xf4, 0x21, 0x00


	//----- nvinfo : EIATTR_KPARAM_INFO
	.align		4
.L_33:
        /*00d8*/ 	.byte	0x04, 0x17
        /*00da*/ 	.short	(.L_35 - .L_34)
.L_34:
        /*00dc*/ 	.word	0x00000000
        /*00e0*/ 	.short	0x0000
        /*00e2*/ 	.short	0x0000
        /*00e4*/ 	.byte	0x00, 0xf4, 0x21, 0x00


	//----- nvinfo : EIATTR_SPARSE_MMA_MASK
	.align		4
.L_35:
        /*00e8*/ 	.byte	0x03, 0x50
        /*00ea*/ 	.short	0x0000


	//----- nvinfo : EIATTR_MAXREG_COUNT
	.align		4
        /*00ec*/ 	.byte	0x03, 0x1b
        /*00ee*/ 	.short	0x0080


	//----- nvinfo : EIATTR_NUM_BARRIERS
	.align		4
        /*00f0*/ 	.byte	0x02, 0x4c
        /*00f2*/ 	.byte	0x01
	.zero		1


	//----- nvinfo : EIATTR_ANNOTATIONS
	.align		4
        /*00f4*/ 	.byte	0x04, 0x55
        /*00f6*/ 	.short	(.L_37 - .L_36)


	//   ....[0]....
.L_36:
        /*00f8*/ 	.word	0x00000001
        /*00fc*/ 	.byte	0x20, 0x06, 0x00, 0x00, 0x01, 0x00, 0x00, 0x00, 0x70, 0x12, 0x00, 0x00, 0x01, 0x00, 0x00, 0x00
        /* <DEDUP_REMOVED lines=54> */
        /*046c*/ 	.byte	0x80, 0x3d, 0x00, 0x00, 0x01, 0x00, 0x00, 0x00, 0x90, 0x40, 0x00, 0x00


	//----- nvinfo : EIATTR_MERCURY_ISA_VERSION
	.align		4
.L_37:
        /*0478*/ 	.byte	0x03, 0x5f
        /*047a*/ 	.short	0x0101


	//----- nvinfo : EIATTR_EXIT_INSTR_OFFSETS
	.align		4
        /*047c*/ 	.byte	0x04, 0x1c
        /*047e*/ 	.short	(.L_39 - .L_38)


	//   ....[0]....
.L_38:
        /*0480*/ 	.word	0x00005da0


	//   ....[1]....
        /*0484*/ 	.word	0x00005dd0


	//----- nvinfo : EIATTR_REQNTID
	.align		4
.L_39:
        /*0488*/ 	.byte	0x04, 0x10
        /*048a*/ 	.short	(.L_41 - .L_40)
.L_40:
        /*048c*/ 	.word	0x00000200
        /*0490*/ 	.word	0x00000001
        /*0494*/ 	.word	0x00000001


	//----- nvinfo : EIATTR_CBANK_PARAM_SIZE
	.align		4
.L_41:
        /*0498*/ 	.byte	0x03, 0x19
        /*049a*/ 	.short	0x0050


	//----- nvinfo : EIATTR_PARAM_CBANK
	.align		4
        /*049c*/ 	.byte	0x04, 0x0a
        /*049e*/ 	.short	(.L_43 - .L_42)
	.align		4
.L_42:
        /*04a0*/ 	.word	index@(.nv.constant0.matmul_kernel)
        /*04a4*/ 	.short	0x0210
        /*04a6*/ 	.short	0x0050


	//----- nvinfo : EIATTR_SW_WAR
	.align		4
.L_43:
        /*04a8*/ 	.byte	0x04, 0x36
        /*04aa*/ 	.short	(.L_45 - .L_44)
.L_44:
        /*04ac*/ 	.word	0x00000008
.L_45:


//--------------------- .nv.callgraph             --------------------------
	.section	.nv.callgraph,"",@"SHT_CUDA_CALLGRAPH"
	.align	4
	.sectionentsize	8
	.align		4
        /*0000*/ 	.word	0x00000000
	.align		4
        /*0004*/ 	.word	0xffffffff
	.align		4
        /*0008*/ 	.word	0x00000000
	.align		4
        /*000c*/ 	.word	0xfffffffe
	.align		4
        /*0010*/ 	.word	0x00000000
	.align		4
        /*0014*/ 	.word	0xfffffffd
	.align		4
        /*0018*/ 	.word	0x00000000
	.align		4
        /*001c*/ 	.word	0xfffffffc


//--------------------- .text.matmul_kernel       --------------------------
	.section	.text.matmul_kernel,"ax",@progbits
	.align	128
        .global         matmul_kernel
        .type           matmul_kernel,@function
        .size           matmul_kernel,(.L_x_3 - matmul_kernel)
        .other          matmul_kernel,@"STO_CUDA_ENTRY STV_DEFAULT"
matmul_kernel:
.text.matmul_kernel:
[----:B------:R-:W0:Y:S08]  /*0000*/  LDC R1, c[0x0][0x28] ;  /* 0x00000a00ff017b82 */ /* 0x000e300000000800 */
[----:B------:R-:W1:Y:S01]  /*0010*/  LDC.64 R10, c[0x0][0x228] ;  /* 0x00008a00ff0a7b82 */ /* 0x000e620000000a00 */
[----:B------:R-:W2:Y:S01]  /*0020*/  S2R R5, SR_CTAID.X ;  /* 0x0000000000057919 */ /* 0x000ea20000002500 */
[----:B0-----:R-:W-:Y:S01]  /*0030*/  VIADD R1, R1, 0xffffff20 ;  /* 0xffffff2001017836 */ /* 0x001fe20000000000 */
[----:B------:R-:W-:Y:S01]  /*0040*/  UMOV UR4, 0x400 ;  /* 0x0000040000047882 */ /* 0x000fe20000000000 */
[----:B------:R-:W-:Y:S01]  /*0050*/  ULDC.64 UR18, c[0x0][0x208] ;  /* 0x0000820000127ab9 */ /* 0x000fe20000000a00 */
[----:B------:R-:W0:Y:S01]  /*0060*/  S2R R88, SR_TID.X ;  /* 0x0000000000587919 */ /* 0x000e220000002100 */
[----:B------:R-:W-:-:S02]  /*0070*/  CS2R R24, SRZ ;  /* 0x0000000000187805 */ /* 0x000fc4000001ff00 */
[----:B------:R-:W-:Y:S01]  /*0080*/  CS2R R26, SRZ ;  /* 0x00000000001a7805 */ /* 0x000fe2000001ff00 */
[----:B------:R-:W3:Y:S01]  /*0090*/  S2UR UR16, SR_CgaCtaId ;  /* 0x00000000001079c3 */ /* 0x000ee20000008800 */
[----:B------:R-:W-:Y:S02]  /*00a0*/  CS2R R28, SRZ ;  /* 0x00000000001c7805 */ /* 0x000fe4000001ff00 */
[----:B------:R-:W-:Y:S02]  /*00b0*/  CS2R R30, SRZ ;  /* 0x00000000001e7805 */ /* 0x000fe4000001ff00 */
[----:B------:R-:W-:Y:S02]  /*00c0*/  CS2R R16, SRZ ;  /* 0x0000000000107805 */ /* 0x000fe4000001ff00 */
[----:B------:R-:W-:Y:S02]  /*00d0*/  CS2R R18, SRZ ;  /* 0x0000000000127805 */ /* 0x000fe4000001ff00 */
[----:B------:R-:W-:-:S02]  /*00e0*/  CS2R R36, SRZ ;  /* 0x0000000000247805 */ /* 0x000fc4000001ff00 */
[----:B------:R-:W-:Y:S02]  /*00f0*/  CS2R R38, SRZ ;  /* 0x0000000000267805 */ /* 0x000fe4000001ff00 */
[----:B------:R-:W-:Y:S02]  /*0100*/  CS2R R40, SRZ ;  /* 0x0000000000287805 */ /* 0x000fe4000001ff00 */
[----:B------:R-:W-:Y:S02]  /*0110*/  CS2R R42, SRZ ;  /* 0x00000000002a7805 */ /* 0x000fe4000001ff00 */
[----:B------:R-:W-:Y:S02]  /*0120*/  CS2R R44, SRZ ;  /* 0x00000000002c7805 */ /* 0x000fe4000001ff00 */
[----:B------:R-:W-:Y:S02]  /*0130*/  CS2R R46, SRZ ;  /* 0x00000000002e7805 */ /* 0x000fe4000001ff00 */
[----:B------:R-:W-:-:S02]  /*0140*/  CS2R R48, SRZ ;  /* 0x0000000000307805 */ /* 0x000fc4000001ff00 */
[----:B------:R-:W-:Y:S02]  /*0150*/  CS2R R50, SRZ ;  /* 0x0000000000327805 */ /* 0x000fe4000001ff00 */
[----:B------:R-:W-:Y:S02]  /*0160*/  CS2R R52, SRZ ;  /* 0x0000000000347805 */ /* 0x000fe4000001ff00 */
[----:B------:R-:W-:Y:S01]  /*0170*/  CS2R R54, SRZ ;  /* 0x0000000000367805 */ /* 0x000fe2000001ff00 */
[----:B-1----:R-:W-:-:S05]  /*0180*/  VIADD R0, R11, 0x3f ;  /* 0x0000003f0b007836 */ /* 0x002fca0000000000 */
[----:B------:R-:W-:Y:S01]  /*0190*/  SHF.R.S32.HI R3, RZ, 0x1f, R0 ;  /* 0x0000001fff037819 */ /* 0x000fe20000011400 */
[----:B---3--:R-:W-:-:S03]  /*01a0*/  ULEA UR16, UR16, UR4, 0x18 ;  /* 0x0000000410107291 */ /* 0x008fc6000f8ec03f */
[----:B------:R-:W-:Y:S02]  /*01b0*/  LEA.HI R3, R3, R0, RZ, 0x6 ;  /* 0x0000000003037211 */ /* 0x000fe400078f30ff */
[----:B--2---:R-:W-:Y:S02]  /*01c0*/  IABS R8, R5 ;  /* 0x0000000500087213 */ /* 0x004fe40000000000 */
[----:B------:R-:W-:-:S05]  /*01d0*/  SHF.R.S32.HI R3, RZ, 0x6, R3 ;  /* 0x00000006ff037819 */ /* 0x000fca0000011403 */
[----:B------:R-:W-:-:S05]  /*01e0*/  IMAD.SHL.U32 R4, R3, 0x8, RZ ;  /* 0x0000000803047824 */ /* 0x000fca00078e00ff */
[-C--:B------:R-:W-:Y:S02]  /*01f0*/  IABS R7, R4.reuse ;  /* 0x0000000400077213 */ /* 0x080fe40000000000 */
[----:B------:R-:W-:Y:S02]  /*0200*/  IABS R12, R4 ;  /* 0x00000004000c7213 */ /* 0x000fe40000000000 */
[----:B------:R-:W1:Y:S08]  /*0210*/  I2F.RP R0, R7 ;  /* 0x0000000700007306 */ /* 0x000e700000209400 */
[----:B-1----:R-:W1:Y:S02]  /*0220*/  MUFU.RCP R0, R0 ;  /* 0x0000000000007308 */ /* 0x002e640000001000 */
[----:B-1----:R-:W-:-:S02]  /*0230*/  VIADD R2, R0, 0xffffffe ;  /* 0x0ffffffe00027836 */ /* 0x002fc40000000000 */
[----:B------:R-:W-:-:S04]  /*0240*/  IMAD.MOV R0, RZ, RZ, -R12 ;  /* 0x000000ffff007224 */ /* 0x000fc800078e0a0c */
[----:B------:R1:W2:Y:S02]  /*0250*/  F2I.FTZ.U32.TRUNC.NTZ R3, R2 ;  /* 0x0000000200037305 */ /* 0x0002a4000021f000 */
[----:B-1----:R-:W-:Y:S02]  /*0260*/  IMAD.MOV.U32 R2, RZ, RZ, RZ ;  /* 0x000000ffff027224 */ /* 0x002fe400078e00ff */
[----:B--2---:R-:W-:-:S04]  /*0270*/  IMAD.MOV R6, RZ, RZ, -R3 ;  /* 0x000000ffff067224 */ /* 0x004fc800078e0a03 */
[----:B------:R-:W-:Y:S02]  /*0280*/  IMAD R9, R6, R7, RZ ;  /* 0x0000000706097224 */ /* 0x000fe400078e02ff */
[----:B------:R-:W-:Y:S02]  /*0290*/  IMAD.MOV.U32 R6, RZ, RZ, R8 ;  /* 0x000000ffff067224 */ /* 0x000fe400078e0008 */
[----:B------:R-:W-:-:S06]  /*02a0*/  IMAD.HI.U32 R3, R3, R9, R2 ;  /* 0x0000000903037227 */ /* 0x000fcc00078e0002 */
[----:B------:R-:W-:-:S04]  /*02b0*/  IMAD.HI.U32 R3, R3, R6, RZ ;  /* 0x0000000603037227 */ /* 0x000fc800078e00ff */
[----:B------:R-:W-:-:S05]  /*02c0*/  IMAD R0, R3, R0, R6 ;  /* 0x0000000003007224 */ /* 0x000fca00078e0206 */
[----:B------:R-:W-:-:S13]  /*02d0*/  ISETP.GT.U32.AND P1, PT, R7, R0, PT ;  /* 0x000000000700720c */ /* 0x000fda0003f24070 */
[----:B------:R-:W-:Y:S02]  /*02e0*/  @!P1 IMAD.IADD R0, R0, 0x1, -R7 ;  /* 0x0000000100009824 */ /* 0x000fe400078e0a07 */
[----:B------:R-:W-:Y:S01]  /*02f0*/  @!P1 VIADD R3, R3, 0x1 ;  /* 0x0000000103039836 */ /* 0x000fe20000000000 */
[----:B------:R-:W-:Y:S02]  /*0300*/  ISETP.NE.AND P1, PT, R4, RZ, PT ;  /* 0x000000ff0400720c */ /* 0x000fe40003f25270 */
[----:B------:R-:W-:Y:S02]  /*0310*/  ISETP.GE.U32.AND P0, PT, R0, R7, PT ;  /* 0x000000070000720c */ /* 0x000fe40003f06070 */
[----:B------:R-:W-:-:S04]  /*0320*/  LOP3.LUT R0, R5, R4, RZ, 0x3c, !PT ;  /* 0x0000000405007212 */ /* 0x000fc800078e3cff */
[----:B------:R-:W-:Y:S01]  /*0330*/  ISETP.GE.AND P2, PT, R0, RZ, PT ;  /* 0x000000ff0000720c */ /* 0x000fe20003f46270 */
[----:B------:R-:W-:-:S06]  /*0340*/  VIADD R0, R10, 0x1ff ;  /* 0x000001ff0a007836 */ /* 0x000fcc0000000000 */
[----:B------:R-:W-:-:S04]  /*0350*/  @P0 VIADD R3, R3, 0x1 ;  /* 0x0000000103030836 */ /* 0x000fc80000000000 */
[----:B------:R-:W-:Y:S01]  /*0360*/  IMAD.MOV.U32 R2, RZ, RZ, R3 ;  /* 0x000000ffff027224 */ /* 0x000fe200078e0003 */
[----:B------:R-:W-:-:S03]  /*0370*/  SHF.R.S32.HI R3, RZ, 0x1f, R0 ;  /* 0x0000001fff037819 */ /* 0x000fc60000011400 */
[----:B------:R-:W-:Y:S01]  /*0380*/  @!P2 IMAD.MOV R2, RZ, RZ, -R2 ;  /* 0x000000ffff02a224 */ /* 0x000fe200078e0a02 */
[----:B------:R-:W-:Y:S02]  /*0390*/  @!P1 LOP3.LUT R2, RZ, R4, RZ, 0x33, !PT ;  /* 0x00000004ff029212 */ /* 0x000fe400078e33ff */
[----:B------:R-:W-:-:S03]  /*03a0*/  LEA.HI R3, R3, R0, RZ, 0x9 ;  /* 0x0000000003037211 */ /* 0x000fc600078f48ff */
[----:B------:R-:W-:Y:S02]  /*03b0*/  IMAD.SHL.U32 R6, R2, 0x8, RZ ;  /* 0x0000000802067824 */ /* 0x000fe400078e00ff */
[----:B------:R-:W-:-:S03]  /*03c0*/  IMAD.MOV R2, RZ, RZ, -R2 ;  /* 0x000000ffff027224 */ /* 0x000fc600078e0a02 */
[----:B------:R-:W-:Y:S01]  /*03d0*/  LEA.HI.SX32 R3, R3, -R6, 0x17 ;  /* 0x8000000603037211 */ /* 0x000fe200078fbaff */
[----:B------:R-:W-:-:S03]  /*03e0*/  IMAD R4, R4, R2, R5 ;  /* 0x0000000204047224 */ /* 0x000fc600078e0205 */
[----:B------:R-:W-:Y:S02]  /*03f0*/  VIMNMX R13, R3, 0x8, PT ;  /* 0x00000008030d7848 */ /* 0x000fe40003fe0100 */
[----:B------:R-:W-:Y:S02]  /*0400*/  IABS R9, R4 ;  /* 0x0000000400097213 */ /* 0x000fe40000000000 */
[----:B------:R-:W-:-:S04]  /*0410*/  IABS R7, R13 ;  /* 0x0000000d00077213 */ /* 0x000fc80000000000 */
[----:B------:R-:W1:Y:S08]  /*0420*/  I2F.RP R0, R7 ;  /* 0x0000000700007306 */ /* 0x000e700000209400 */
[----:B-1----:R-:W1:Y:S02]  /*0430*/  MUFU.RCP R0, R0 ;  /* 0x0000000000007308 */ /* 0x002e640000001000 */
[----:B-1----:R-:W-:-:S06]  /*0440*/  VIADD R3, R0, 0xffffffe ;  /* 0x0ffffffe00037836 */ /* 0x002fcc0000000000 */
[----:B------:R-:W1:Y:S02]  /*0450*/  F2I.FTZ.U32.TRUNC.NTZ R3, R3 ;  /* 0x0000000300037305 */ /* 0x000e64000021f000 */
[----:B-1----:R-:W-:-:S04]  /*0460*/  IMAD.MOV R8, RZ, RZ, -R3 ;  /* 0x000000ffff087224 */ /* 0x002fc800078e0a03 */
[----:B------:R-:W-:Y:S01]  /*0470*/  IMAD.MOV.U32 R2, RZ, RZ, R8 ;  /* 0x000000ffff027224 */ /* 0x000fe200078e0008 */
[----:B------:R-:W-:-:S03]  /*0480*/  IABS R8, R13 ;  /* 0x0000000d00087213 */ /* 0x000fc60000000000 */
[----:B------:R-:W-:Y:S02]  /*0490*/  IMAD R5, R2, R7, RZ ;  /* 0x0000000702057224 */ /* 0x000fe400078e02ff */
[----:B------:R-:W-:Y:S02]  /*04a0*/  IMAD.MOV.U32 R2, RZ, RZ, RZ ;  /* 0x000000ffff027224 */ /* 0x000fe400078e00ff */
[----:B------:R-:W-:Y:S02]  /*04b0*/  IMAD.MOV R0, RZ, RZ, -R8 ;  /* 0x000000ffff007224 */ /* 0x000fe400078e0a08 */
        /* <DEDUP_REMOVED lines=8> */
[----:B------:R-:W-:Y:S01]  /*0540*/  LOP3.LUT R0, R4, R13, RZ, 0x3c, !PT ;  /* 0x0000000d04007212 */ /* 0x000fe200078e3cff */
[----:B------:R-:W1:Y:S03]  /*0550*/  LDC R7, c[0x0][0x230] ;  /* 0x00008c00ff077b82 */ /* 0x000e660000000800 */
[----:B------:R-:W-:-:S07]  /*0560*/  ISETP.GE.AND P2, PT, R0, RZ, PT ;  /* 0x000000ff0000720c */ /* 0x000fce0003f46270 */
[----:B------:R-:W-:-:S06]  /*0570*/  @P0 VIADD R2, R2, 0x1 ;  /* 0x0000000102020836 */ /* 0x000fcc0000000000 */
[----:B------:R-:W-:Y:S01]  /*0580*/  @!P2 IMAD.MOV R2, RZ, RZ, -R2 ;  /* 0x000000ffff02a224 */ /* 0x000fe200078e0a02 */
[----:B------:R-:W-:-:S05]  /*0590*/  @!P1 LOP3.LUT R2, RZ, R13, RZ, 0x33, !PT ;  /* 0x0000000dff029212 */ /* 0x000fca00078e33ff */
[----:B------:R-:W-:Y:S02]  /*05a0*/  IMAD.MOV R0, RZ, RZ, -R2 ;  /* 0x000000ffff007224 */ /* 0x000fe400078e0a02 */
[----:B-1----:R-:W-:Y:S02]  /*05b0*/  VIADD R7, R7, 0x3f ;  /* 0x0000003f07077836 */ /* 0x002fe40000000000 */
[----:B------:R-:W-:-:S03]  /*05c0*/  IMAD R0, R13, R0, R4 ;  /* 0x000000000d007224 */ /* 0x000fc600078e0204 */
[----:B------:R-:W-:Y:S01]  /*05d0*/  ISETP.GE.AND P0, PT, R7, 0x40, PT ;  /* 0x000000400700780c */ /* 0x000fe20003f06270 */
[----:B------:R-:W-:Y:S01]  /*05e0*/  IMAD.IADD R3, R6, 0x1, R0 ;  /* 0x0000000106037824 */ /* 0x000fe200078e0200 */
[----:B0-----:R-:W-:Y:S01]  /*05f0*/  LOP3.LUT R6, R88, 0x1ff, RZ, 0xc0, !PT ;  /* 0x000001ff58067812 */ /* 0x001fe200078ec0ff */
[----:B------:R-:W-:-:S04]  /*0600*/  IMAD.SHL.U32 R0, R2, 0x40, RZ ;  /* 0x0000004002007824 */ /* 0x000fc800078e00ff */
[----:B------:R-:W-:-:S05]  /*0610*/  IMAD R89, R3, 0x200, R6 ;  /* 0x0000020003597824 */ /* 0x000fca00078e0206 */
[----:B------:R0:W-:Y:S01]  /*0620*/  STL [R1+0x80], R89 ;  /* 0x0000805901007387 */ /* 0x0001e20000100800 */
[----:B------:R-:W-:Y:S05]  /*0630*/  @!P0 BRA `(.L_x_0) ;  /* 0x0000003800948947 */ /* 0x000fea0003800000 */
[----:B------:R-:W-:Y:S01]  /*0640*/  IABS R17, R10 ;  /* 0x0000000a00117213 */ /* 0x000fe20000000000 */
[----:B------:R-:W-:Y:S01]  /*0650*/  ULDC UR4, c[0x0][0x234] ;  /* 0x00008d0000047ab9 */ /* 0x000fe20000000800 */
[----:B------:R-:W-:Y:S01]  /*0660*/  IABS R18, R11 ;  /* 0x0000000b00127213 */ /* 0x000fe20000000000 */
[----:B------:R-:W-:Y:S01]  /*0670*/  ULDC.64 UR6, c[0x0][0x210] ;  /* 0x0000840000067ab9 */ /* 0x000fe20000000a00 */
[----:B------:R-:W1:Y:S01]  /*0680*/  I2F.RP R8, R17 ;  /* 0x0000001100087306 */ /* 0x000e620000209400 */
[----:B------:R-:W-:Y:S01]  /*0690*/  SHF.R.U32.HI R9, RZ, 0x6, R88 ;  /* 0x00000006ff097819 */ /* 0x000fe20000011658 */
[----:B------:R-:W-:Y:S01]  /*06a0*/  UIADD3 UR5, UR16, 0x10000, URZ ;  /* 0x0001000010057890 */ /* 0x000fe2000fffe03f */
[----:B------:R-:W-:Y:S01]  /*06b0*/  ISETP.GE.AND P4, PT, R89, RZ, PT ;  /* 0x000000ff5900720c */ /* 0x000fe20003f86270 */
[----:B------:R-:W-:Y:S01]  /*06c0*/  ULDC UR8, c[0x0][0x230] ;  /* 0x00008c0000087ab9 */ /* 0x000fe20000000800 */
[----:B------:R-:W-:Y:S01]  /*06d0*/  SGXT.U32 R9, R9, 0x3 ;  /* 0x000000030909781a */ /* 0x000fe20000000000 */
[----:B------:R-:W-:Y:S01]  /*06e0*/  USHF.R.U32.HI UR5, URZ, 0x4, UR5 ;  /* 0x000000043f057899 */ /* 0x000fe20008011605 */
[----:B------:R-:W-:Y:S01]  /*06f0*/  CS2R R56, SRZ ;  /* 0x0000000000387805 */ /* 0x000fe2000001ff00 */
[----:B------:R-:W2:Y:S01]  /*0700*/  I2F.RP R12, R18 ;  /* 0x00000012000c7306 */ /* 0x000ea20000209400 */
[----:B------:R-:W-:Y:S01]  /*0710*/  LOP3.LUT R22, R0, R9, RZ, 0xfc, !PT ;  /* 0x0000000900167212 */ /* 0x000fe200078efcff */
[----:B------:R-:W-:Y:S01]  /*0720*/  USGXT.U32 UR10, UR5, 0xe ;  /* 0x0000000e050a789a */ /* 0x000fe20008000000 */
[----:B------:R-:W-:-:S02]  /*0730*/  CS2R R58, SRZ ;  /* 0x00000000003a7805 */ /* 0x000fc4000001ff00 */
[----:B------:R-:W-:Y:S02]  /*0740*/  CS2R R60, SRZ ;  /* 0x00000000003c7805 */ /* 0x000fe4000001ff00 */
[C---:B------:R-:W-:Y:S02]  /*0750*/  LOP3.LUT R9, R22.reuse, 0x38, RZ, 0xfc, !PT ;  /* 0x0000003816097812 */ /* 0x040fe400078efcff */
[----:B------:R-:W-:Y:S02]  /*0760*/  CS2R R62, SRZ ;  /* 0x00000000003e7805 */ /* 0x000fe4000001ff00 */
[C---:B------:R-:W-:Y:S01]  /*0770*/  LOP3.LUT R24, R22.reuse, 0x28, RZ, 0xfc, !PT ;  /* 0x0000002816187812 */ /* 0x040fe200078efcff */
[----:B-1----:R-:W1:Y:S01]  /*0780*/  MUFU.RCP R8, R8 ;  /* 0x0000000800087308 */ /* 0x002e620000001000 */
[----:B------:R-:W-:Y:S02]  /*0790*/  LOP3.LUT R23, R22, 0x30, RZ, 0xfc, !PT ;  /* 0x0000003016177812 */ /* 0x000fe400078efcff */
[----:B------:R-:W-:-:S02]  /*07a0*/  CS2R R64, SRZ ;  /* 0x0000000000407805 */ /* 0x000fc4000001ff00 */
[C---:B------:R-:W-:Y:S02]  /*07b0*/  LOP3.LUT R25, R22.reuse, 0x20, RZ, 0xfc, !PT ;  /* 0x0000002016197812 */ /* 0x040fe400078efcff */
[----:B------:R-:W-:Y:S02]  /*07c0*/  CS2R R66, SRZ ;  /* 0x0000000000427805 */ /* 0x000fe4000001ff00 */
[C---:B------:R-:W-:Y:S02]  /*07d0*/  LOP3.LUT R26, R22.reuse, 0x18, RZ, 0xfc, !PT ;  /* 0x00000018161a7812 */ /* 0x040fe400078efcff */
[----:B------:R-:W-:Y:S02]  /*07e0*/  CS2R R68, SRZ ;  /* 0x0000000000447805 */ /* 0x000fe4000001ff00 */
[----:B------:R-:W-:Y:S01]  /*07f0*/  LOP3.LUT R27, R22, 0x10, RZ, 0xfc, !PT ;  /* 0x00000010161b7812 */ /* 0x000fe200078efcff */
[----:B--2---:R-:W2:Y:S01]  /*0800*/  MUFU.RCP R12, R12 ;  /* 0x0000000c000c7308 */ /* 0x004ea20000001000 */
[----:B------:R-:W-:-:S02]  /*0810*/  IABS R16, R26 ;  /* 0x0000001a00107213 */ /* 0x000fc40000000000 */
[----:B------:R-:W-:Y:S02]  /*0820*/  CS2R R70, SRZ ;  /* 0x0000000000467805 */ /* 0x000fe4000001ff00 */
[----:B------:R-:W-:Y:S02]  /*0830*/  IABS R20, R27 ;  /* 0x0000001b00147213 */ /* 0x000fe40000000000 */
[----:B------:R-:W-:Y:S02]  /*0840*/  CS2R R72, SRZ ;  /* 0x0000000000487805 */ /* 0x000fe4000001ff00 */
[----:B------:R-:W-:Y:S02]  /*0850*/  LOP3.LUT R28, R22, 0x8, RZ, 0xfc, !PT ;  /* 0x00000008161c7812 */ /* 0x000fe400078efcff */
[----:B------:R-:W-:Y:S02]  /*0860*/  CS2R R74, SRZ ;  /* 0x00000000004a7805 */ /* 0x000fe4000001ff00 */
[----:B------:R-:W-:-:S02]  /*0870*/  CS2R R76, SRZ ;  /* 0x00000000004c7805 */ /* 0x000fc4000001ff00 */
[----:B------:R-:W-:Y:S01]  /*0880*/  CS2R R78, SRZ ;  /* 0x00000000004e7805 */ /* 0x000fe2000001ff00 */
[----:B-1----:R-:W-:Y:S01]  /*0890*/  VIADD R2, R8, 0xffffffe ;  /* 0x0ffffffe08027836 */ /* 0x002fe20000000000 */
[----:B------:R-:W-:Y:S02]  /*08a0*/  SHF.R.S32.HI R8, RZ, 0x1f, R7 ;  /* 0x0000001fff087819 */ /* 0x000fe40000011407 */
[----:B------:R-:W-:Y:S02]  /*08b0*/  CS2R R80, SRZ ;  /* 0x0000000000507805 */ /* 0x000fe4000001ff00 */
[----:B------:R-:W-:Y:S01]  /*08c0*/  IABS R21, R28 ;  /* 0x0000001c00157213 */ /* 0x000fe20000000000 */
[----:B------:R1:W3:Y:S01]  /*08d0*/  F2I.FTZ.U32.TRUNC.NTZ R3, R2 ;  /* 0x0000000200037305 */ /* 0x0002e2000021f000 */
[----:B------:R-:W-:Y:S02]  /*08e0*/  CS2R R82, SRZ ;  /* 0x0000000000527805 */ /* 0x000fe4000001ff00 */
[----:B------:R-:W-:-:S02]  /*08f0*/  CS2R R84, SRZ ;  /* 0x0000000000547805 */ /* 0x000fc4000001ff00 */
[----:B------:R-:W-:Y:S01]  /*0900*/  CS2R R86, SRZ ;  /* 0x0000000000567805 */ /* 0x000fe2000001ff00 */
[----:B--2---:R-:W-:Y:S01]  /*0910*/  VIADD R4, R12, 0xffffffe ;  /* 0x0ffffffe0c047836 */ /* 0x004fe20000000000 */
[----:B------:R-:W-:Y:S02]  /*0920*/  IABS R12, R89 ;  /* 0x00000059000c7213 */ /* 0x000fe40000000000 */
[----:B------:R-:W-:Y:S02]  /*0930*/  CS2R R30, SRZ ;  /* 0x00000000001e7805 */ /* 0x000fe4000001ff00 */
[----:B------:R-:W-:Y:S01]  /*0940*/  CS2R R32, SRZ ;  /* 0x0000000000207805 */ /* 0x000fe2000001ff00 */
[----:B------:R2:W4:Y:S01]  /*0950*/  F2I.FTZ.U32.TRUNC.NTZ R5, R4 ;  /* 0x0000000400057305 */ /* 0x000522000021f000 */
[----:B-1----:R-:W-:Y:S01]  /*0960*/  IMAD.MOV.U32 R2, RZ, RZ, RZ ;  /* 0x000000ffff027224 */ /* 0x002fe200078e00ff */
[----:B------:R-:W-:Y:S02]  /*0970*/  CS2R R34, SRZ ;  /* 0x0000000000227805 */ /* 0x000fe4000001ff00 */
[----:B------:R-:W-:-:S02]  /*0980*/  CS2R R36, SRZ ;  /* 0x0000000000247805 */ /* 0x000fc4000001ff00 */
[----:B------:R-:W-:Y:S02]  /*0990*/  CS2R R38, SRZ ;  /* 0x0000000000267805 */ /* 0x000fe4000001ff00 */
[----:B------:R-:W-:Y:S02]  /*09a0*/  CS2R R40, SRZ ;  /* 0x0000000000287805 */ /* 0x000fe4000001ff00 */
[----:B------:R-:W-:Y:S01]  /*09b0*/  CS2R R42, SRZ ;  /* 0x00000000002a7805 */ /* 0x000fe2000001ff00 */
[----:B---3--:R-:W-:Y:S01]  /*09c0*/  IMAD.MOV R14, RZ, RZ, -R3 ;  /* 0x000000ffff0e7224 */ /* 0x008fe200078e0a03 */
[----:B------:R-:W-:Y:S01]  /*09d0*/  CS2R R44, SRZ ;  /* 0x00000000002c7805 */ /* 0x000fe2000001ff00 */
[----:B--2---:R-:W-:Y:S01]  /*09e0*/  IMAD.MOV.U32 R4, RZ, RZ, RZ ;  /* 0x000000ffff047224 */ /* 0x004fe200078e00ff */
[----:B------:R-:W-:Y:S01]  /*09f0*/  CS2R R46, SRZ ;  /* 0x00000000002e7805 */ /* 0x000fe2000001ff00 */
[----:B------:R-:W-:Y:S01]  /*0a00*/  IMAD R13, R14, R17, RZ ;  /* 0x000000110e0d7224 */ /* 0x000fe200078e02ff */
[----:B------:R-:W-:-:S02]  /*0a10*/  IABS R14, R23 ;  /* 0x00000017000e7213 */ /* 0x000fc40000000000 */
[----:B------:R-:W-:Y:S02]  /*0a20*/  CS2R R48, SRZ ;  /* 0x0000000000307805 */ /* 0x000fe4000001ff00 */
[----:B------:R-:W-:Y:S01]  /*0a30*/  CS2R R50, SRZ ;  /* 0x0000000000327805 */ /* 0x000fe2000001ff00 */
[----:B------:R-:W-:Y:S01]  /*0a40*/  IMAD.HI.U32 R2, R3, R13, R2 ;  /* 0x0000000d03027227 */ /* 0x000fe200078e0002 */
[----:B------:R-:W-:Y:S02]  /*0a50*/  IABS R13, R9 ;  /* 0x00000009000d7213 */ /* 0x000fe40000000000 */
[----:B------:R-:W-:Y:S02]  /*0a60*/  CS2R R52, SRZ ;  /* 0x0000000000347805 */ /* 0x000fe4000001ff00 */
[----:B------:R-:W-:Y:S01]  /*0a70*/  CS2R R54, SRZ ;  /* 0x0000000000367805 */ /* 0x000fe2000001ff00 */
[----:B----4-:R-:W-:Y:S01]  /*0a80*/  IMAD.MOV R15, RZ, RZ, -R5 ;  /* 0x000000ffff0f7224 */ /* 0x010fe200078e0a05 */
[----:B------:R-:W-:Y:S01]  /*0a90*/  UMOV UR11, 0x40000040 ;  /* 0x40000040000b7882 */ /* 0x000fe20000000000 */
[----:B------:R-:W-:-:S04]  /*0aa0*/  IMAD.HI.U32 R2, R2, R12, RZ ;  /* 0x0000000c02027227 */ /* 0x000fc800078e00ff */
[----:B------:R-:W-:Y:S01]  /*0ab0*/  IMAD R3, R15, R18, RZ ;  /* 0x000000120f037224 */ /* 0x000fe200078e02ff */
[----:B------:R-:W-:Y:S01]  /*0ac0*/  IABS R15, R25 ;  /* 0x00000019000f7213 */ /* 0x000fe20000000000 */
[----:B------:R-:W-:Y:S02]  /*0ad0*/  IMAD.MOV R2, RZ, RZ, -R2 ;  /* 0x000000ffff027224 */ /* 0x000fe400078e0a02 */
[----:B------:R-:W-:Y:S01]  /*0ae0*/  IMAD.HI.U32 R5, R5, R3, R4 ;  /* 0x0000000305057227 */ /* 0x000fe200078e0004 */
[----:B------:R-:W-:Y:S02]  /*0af0*/  LEA.HI R4, R8, R7, RZ, 0x6 ;  /* 0x0000000708047211 */ /* 0x000fe400078f30ff */
[----:B------:R-:W-:Y:S01]  /*0b00*/  IABS R7, R24 ;  /* 0x0000001800077213 */ /* 0x000fe20000000000 */
[----:B------:R-:W-:Y:S01]  /*0b10*/  IMAD R2, R17, R2, R12 ;  /* 0x0000000211027224 */ /* 0x000fe200078e020c */
[----:B------:R-:W-:Y:S01]  /*0b20*/  SHF.R.U32.HI R8, RZ, 0x5, R88 ;  /* 0x00000005ff087819 */ /* 0x000fe20000011658 */
[----:B------:R-:W-:Y:S01]  /*0b30*/  IMAD.HI.U32 R3, R5, R13, RZ ;  /* 0x0000000d05037227 */ /* 0x000fe200078e00ff */
[----:B------:R-:W-:-:S02]  /*0b40*/  SHF.R.S32.HI R4, RZ, 0x6, R4 ;  /* 0x00000006ff047819 */ /* 0x000fc40000011404 */
[----:B------:R-:W-:Y:S01]  /*0b50*/  ISETP.GT.U32.AND P0, PT, R17, R2, PT ;  /* 0x000000021100720c */ /* 0x000fe20003f04070 */
[----:B------:R-:W-:Y:S01]  /*0b60*/  IMAD.MOV R3, RZ, RZ, -R3 ;  /* 0x000000ffff037224 */ /* 0x000fe200078e0a03 */
[----:B------:R-:W-:Y:S01]  /*0b70*/  R2UR UR17, R8 ;  /* 0x00000000081172ca */ /* 0x000fe200000e0000 */
[----:B------:R-:W-:Y:S02]  /*0b80*/  IMAD.MOV.U32 R12, RZ, RZ, R7 ;  /* 0x000000ffff0c7224 */ /* 0x000fe400078e0007 */
[----:B------:R-:W-:Y:S02]  /*0b90*/  IMAD R7, R18, R3, R13 ;  /* 0x0000000312077224 */ /* 0x000fe400078e020d */
[----:B------:R-:W-:-:S03]  /*0ba0*/  IMAD.HI.U32 R3, R5, R14, RZ ;  /* 0x0000000e05037227 */ /* 0x000fc600078e00ff */
[----:B------:R-:W-:Y:S01]  /*0bb0*/  ISETP.GT.U32.AND P3, PT, R18, R7, PT ;  /* 0x000000071200720c */ /* 0x000fe20003f64070 */
[----:B------:R-:W-:-:S04]  /*0bc0*/  IMAD.HI.U32 R8, R5, R12, RZ ;  /* 0x0000000c05087227 */ /* 0x000fc800078e00ff */
[----:B------:R-:W-:Y:S02]  /*0bd0*/  IMAD.MOV R3, RZ, RZ, -R3 ;  /* 0x000000ffff037224 */ /* 0x000fe400078e0a03 */
[----:B------:R-:W-:Y:S02]  /*0be0*/  @!P0 IMAD.IADD R2, R2, 0x1, -R17 ;  /* 0x0000000102028824 */ /* 0x000fe400078e0a11 */
[----:B------:R-:W-:Y:S02]  /*0bf0*/  IMAD.MOV R13, RZ, RZ, -R8 ;  /* 0x000000ffff0d7224 */ /* 0x000fe400078e0a08 */
[----:B------:R-:W-:Y:S01]  /*0c00*/  IMAD R8, R18, R3, R14 ;  /* 0x0000000312087224 */ /* 0x000fe200078e020e */
[----:B------:R-:W-:Y:S01]  /*0c10*/  ISETP.GT.U32.AND P0, PT, R17, R2, PT ;  /* 0x000000021100720c */ /* 0x000fe20003f04070 */
[----:B------:R-:W-:-:S03]  /*0c20*/  IMAD.HI.U32 R3, R5, R15, RZ ;  /* 0x0000000f05037227 */ /* 0x000fc600078e00ff */
[C---:B------:R-:W-:Y:S01]  /*0c30*/  ISETP.GT.U32.AND P5, PT, R18.reuse, R8, PT ;  /* 0x000000081200720c */ /* 0x040fe20003fa4070 */
[----:B------:R-:W-:Y:S02]  /*0c40*/  IMAD R12, R18, R13, R12 ;  /* 0x0000000d120c7224 */ /* 0x000fe400078e020c */
[----:B------:R-:W-:-:S03]  /*0c50*/  IMAD.HI.U32 R13, R5, R16, RZ ;  /* 0x00000010050d7227 */ /* 0x000fc600078e00ff */
[----:B------:R-:W-:Y:S01]  /*0c60*/  ISETP.GT.U32.AND P1, PT, R18, R12, PT ;  /* 0x0000000c1200720c */ /* 0x000fe20003f24070 */
[----:B------:R-:W-:Y:S02]  /*0c70*/  IMAD.MOV R14, RZ, RZ, -R3 ;  /* 0x000000ffff0e7224 */ /* 0x000fe400078e0a03 */
[----:B------:R-:W-:-:S04]  /*0c80*/  IMAD.HI.U32 R3, R5, R20, RZ ;  /* 0x0000001405037227 */ /* 0x000fc800078e00ff */
[----:B------:R-:W-:Y:S02]  /*0c90*/  IMAD.MOV R19, RZ, RZ, -R13 ;  /* 0x000000ffff137224 */ /* 0x000fe400078e0a0d */
[C---:B------:R-:W-:Y:S01]  /*0ca0*/  IMAD R13, R18.reuse, R14, R15 ;  /* 0x0000000e120d7224 */ /* 0x040fe200078e020f */
[----:B------:R-:W-:Y:S01]  /*0cb0*/  IABS R15, R22 ;  /* 0x00000016000f7213 */ /* 0x000fe20000000000 */
[----:B------:R-:W-:Y:S02]  /*0cc0*/  IMAD.MOV R3, RZ, RZ, -R3 ;  /* 0x000000ffff037224 */ /* 0x000fe400078e0a03 */
[C---:B------:R-:W-:Y:S01]  /*0cd0*/  IMAD R14, R18.reuse, R19, R16 ;  /* 0x00000013120e7224 */ /* 0x040fe200078e0210 */
[----:B------:R-:W-:Y:S01]  /*0ce0*/  ISETP.GT.U32.AND P2, PT, R18, R13, PT ;  /* 0x0000000d1200720c */ /* 0x000fe20003f44070 */
[----:B------:R-:W-:Y:S02]  /*0cf0*/  IMAD.MOV.U32 R19, RZ, RZ, R15 ;  /* 0x000000ffff137224 */ /* 0x000fe400078e000f */
[----:B------:R-:W-:Y:S01]  /*0d00*/  @!P0 IMAD.IADD R2, R2, 0x1, -R17 ;  /* 0x0000000102028824 */ /* 0x000fe200078e0a11 */
[----:B------:R-:W-:Y:S01]  /*0d10*/  ISETP.NE.AND P0, PT, R10, RZ, PT ;  /* 0x000000ff0a00720c */ /* 0x000fe20003f05270 */
[C---:B------:R-:W-:Y:S01]  /*0d20*/  IMAD R15, R18.reuse, R3, R20 ;  /* 0x00000003120f7224 */ /* 0x040fe200078e0214 */
[----:B------:R-:W-:Y:S01]  /*0d30*/  ISETP.GT.U32.AND P6, PT, R18, R14, PT ;  /* 0x0000000e1200720c */ /* 0x000fe20003fc4070 */
[----:B------:R-:W-:-:S04]  /*0d40*/  IMAD.HI.U32 R3, R5, R21, RZ ;  /* 0x0000001505037227 */ /* 0x000fc800078e00ff */
[----:B------:R-:W-:-:S04]  /*0d50*/  IMAD.HI.U32 R5, R5, R19, RZ ;  /* 0x0000001305057227 */ /* 0x000fc800078e00ff */
[----:B------:R-:W-:Y:S02]  /*0d60*/  IMAD.MOV R16, RZ, RZ, -R3 ;  /* 0x000000ffff107224 */ /* 0x000fe400078e0a03 */
[----:B------:R-:W-:Y:S02]  /*0d70*/  @!P3 IMAD.IADD R7, R7, 0x1, -R18 ;  /* 0x000000010707b824 */ /* 0x000fe400078e0a12 */
[----:B------:R-:W-:Y:S02]  /*0d80*/  IMAD.MOV.U32 R3, RZ, RZ, R2 ;  /* 0x000000ffff037224 */ /* 0x000fe400078e0002 */
[----:B------:R-:W-:Y:S02]  /*0d90*/  IMAD.MOV R5, RZ, RZ, -R5 ;  /* 0x000000ffff057224 */ /* 0x000fe400078e0a05 */
[----:B------:R-:W-:Y:S02]  /*0da0*/  IMAD R16, R18, R16, R21 ;  /* 0x0000001012107224 */ /* 0x000fe400078e0215 */
[--C-:B------:R-:W-:Y:S01]  /*0db0*/  @!P5 IMAD.IADD R8, R8, 0x1, -R18.reuse ;  /* 0x000000010808d824 */ /* 0x100fe200078e0a12 */
[C---:B------:R-:W-:Y:S01]  /*0dc0*/  ISETP.GT.U32.AND P5, PT, R18.reuse, R7, PT ;  /* 0x000000071200720c */ /* 0x040fe20003fa4070 */
[----:B------:R-:W-:Y:S01]  /*0dd0*/  @!P4 IMAD.MOV R3, RZ, RZ, -R3 ;  /* 0x000000ffff03c224 */ /* 0x000fe200078e0a03 */
[----:B------:R-:W-:Y:S01]  /*0de0*/  @!P0 LOP3.LUT R3, RZ, R10, RZ, 0x33, !PT ;  /* 0x0000000aff038212 */ /* 0x000fe200078e33ff */
[C---:B------:R-:W-:Y:S01]  /*0df0*/  IMAD R17, R18.reuse, R5, R19 ;  /* 0x0000000512117224 */ /* 0x040fe200078e0213 */
[C---:B------:R-:W-:Y:S01]  /*0e00*/  ISETP.GT.U32.AND P0, PT, R18.reuse, R15, PT ;  /* 0x0000000f1200720c */ /* 0x040fe20003f04070 */
[--C-:B------:R-:W-:Y:S01]  /*0e10*/  @!P2 IMAD.IADD R13, R13, 0x1, -R18.reuse ;  /* 0x000000010d0da824 */ /* 0x100fe200078e0a12 */
[----:B------:R-:W-:Y:S01]  /*0e20*/  ISETP.GT.U32.AND P3, PT, R18, R16, PT ;  /* 0x000000101200720c */ /* 0x000fe20003f64070 */
[--C-:B------:R-:W-:Y:S01]  /*0e30*/  @!P1 IMAD.IADD R12, R12, 0x1, -R18.reuse ;  /* 0x000000010c0c9824 */ /* 0x100fe200078e0a12 */
[----:B------:R-:W-:Y:S01]  /*0e40*/  ISETP.GT.U32.AND P4, PT, R18, R17, PT ;  /* 0x000000111200720c */ /* 0x000fe20003f84070 */
[--C-:B------:R-:W-:Y:S01]  /*0e50*/  @!P6 IMAD.IADD R14, R14, 0x1, -R18.reuse ;  /* 0x000000010e0ee824 */ /* 0x100fe200078e0a12 */
[----:B------:R-:W-:Y:S01]  /*0e60*/  ISETP.GT.U32.AND P2, PT, R18, R8, PT ;  /* 0x000000081200720c */ /* 0x000fe20003f44070 */
[----:B------:R-:W-:Y:S01]  /*0e70*/  IMAD.SHL.U32 R2, R6, 0x2, RZ ;  /* 0x0000000206027824 */ /* 0x000fe200078e00ff */
[----:B------:R-:W-:Y:S01]  /*0e80*/  ISETP.GE.AND P1, PT, R9, RZ, PT ;  /* 0x000000ff0900720c */ /* 0x000fe20003f26270 */
[--C-:B------:R-:W-:Y:S01]  /*0e90*/  @!P5 IMAD.IADD R7, R7, 0x1, -R18.reuse ;  /* 0x000000010707d824 */ /* 0x100fe200078e0a12 */
[C---:B------:R-:W-:Y:S01]  /*0ea0*/  ISETP.GT.U32.AND P5, PT, R18.reuse, R12, PT ;  /* 0x0000000c1200720c */ /* 0x040fe20003fa4070 */
[----:B------:R-:W-:Y:S01]  /*0eb0*/  IMAD R3, R3, UR4, RZ ;  /* 0x0000000403037c24 */ /* 0x000fe2000f8e02ff */
[----:B------:R-:W-:Y:S01]  /*0ec0*/  ISETP.GE.AND P6, PT, R23, RZ, PT ;  /* 0x000000ff1700720c */ /* 0x000fe20003fc6270 */
[--C-:B------:R-:W-:Y:S01]  /*0ed0*/  @!P0 IMAD.IADD R15, R15, 0x1, -R18.reuse ;  /* 0x000000010f0f8824 */ /* 0x100fe200078e0a12 */
[----:B------:R-:W-:Y:S01]  /*0ee0*/  ISETP.GT.U32.AND P0, PT, R18, R13, PT ;  /* 0x0000000d1200720c */ /* 0x000fe20003f04070 */
[--C-:B------:R-:W-:Y:S01]  /*0ef0*/  @!P3 IMAD.IADD R16, R16, 0x1, -R18.reuse ;  /* 0x000000011010b824 */ /* 0x100fe200078e0a12 */
[----:B------:R-:W-:Y:S01]  /*0f00*/  LOP3.LUT R6, RZ, R11, RZ, 0x33, !PT ;  /* 0x0000000bff067212 */ /* 0x000fe200078e33ff */
[--C-:B------:R-:W-:Y:S01]  /*0f10*/  @!P4 IMAD.IADD R17, R17, 0x1, -R18.reuse ;  /* 0x000000011111c824 */ /* 0x100fe200078e0a12 */
[----:B------:R-:W-:Y:S01]  /*0f20*/  ISETP.GT.U32.AND P4, PT, R18, R14, PT ;  /* 0x0000000e1200720c */ /* 0x000fe20003f84070 */
[--C-:B------:R-:W-:Y:S01]  /*0f30*/  @!P2 IMAD.IADD R8, R8, 0x1, -R18.reuse ;  /* 0x000000010808a824 */ /* 0x100fe200078e0a12 */
[C---:B------:R-:W-:Y:S01]  /*0f40*/  ISETP.GT.U32.AND P3, PT, R18.reuse, R15, PT ;  /* 0x0000000f1200720c */ /* 0x040fe20003f64070 */
[----:B------:R-:W-:Y:S01]  /*0f50*/  @!P1 IMAD.MOV R7, RZ, RZ, -R7 ;  /* 0x000000ffff079224 */ /* 0x000fe200078e0a07 */
[----:B------:R-:W-:Y:S01]  /*0f60*/  ISETP.GT.U32.AND P2, PT, R18, R16, PT ;  /* 0x000000101200720c */ /* 0x000fe20003f44070 */
[----:B------:R-:W-:Y:S01]  /*0f70*/  @!P5 IMAD.IADD R12, R12, 0x1, -R18 ;  /* 0x000000010c0cd824 */ /* 0x000fe200078e0a12 */
[----:B------:R-:W-:Y:S01]  /*0f80*/  ISETP.GT.U32.AND P1, PT, R18, R17, PT ;  /* 0x000000111200720c */ /* 0x000fe20003f24070 */
[----:B------:R-:W-:Y:S01]  /*0f90*/  @!P6 IMAD.MOV R8, RZ, RZ, -R8 ;  /* 0x000000ffff08e224 */ /* 0x000fe200078e0a08 */
[----:B------:R-:W-:Y:S01]  /*0fa0*/  ISETP.GE.AND P5, PT, R24, RZ, PT ;  /* 0x000000ff1800720c */ /* 0x000fe20003fa6270 */
[--C-:B------:R-:W-:Y:S01]  /*0fb0*/  @!P0 IMAD.IADD R13, R13, 0x1, -R18.reuse ;  /* 0x000000010d0d8824 */ /* 0x100fe200078e0a12 */
[----:B------:R-:W-:Y:S01]  /*0fc0*/  ISETP.GE.AND P0, PT, R25, RZ, PT ;  /* 0x000000ff1900720c */ /* 0x000fe20003f06270 */
[----:B------:R-:W-:Y:S01]  /*0fd0*/  ULDC UR4, c[0x0][0x240] ;  /* 0x0000900000047ab9 */ /* 0x000fe20000000800 */
[----:B------:R-:W-:Y:S01]  /*0fe0*/  ISETP.GE.AND P6, PT, R22, RZ, PT ;  /* 0x000000ff1600720c */ /* 0x000fe20003fc6270 */
[--C-:B------:R-:W-:Y:S01]  /*0ff0*/  @!P4 IMAD.IADD R14, R14, 0x1, -R18.reuse ;  /* 0x000000010e0ec824 */ /* 0x100fe200078e0a12 */
[----:B------:R-:W-:Y:S01]  /*1000*/  ISETP.GE.AND P4, PT, R26, RZ, PT ;  /* 0x000000ff1a00720c */ /* 0x000fe20003f86270 */
[--C-:B------:R-:W-:Y:S01]  /*1010*/  @!P3 IMAD.IADD R15, R15, 0x1, -R18.reuse ;  /* 0x000000010f0fb824 */ /* 0x100fe200078e0a12 */
[----:B------:R-:W-:Y:S01]  /*1020*/  ISETP.GE.AND P3, PT, R27, RZ, PT ;  /* 0x000000ff1b00720c */ /* 0x000fe20003f66270 */
[--C-:B------:R-:W-:Y:S01]  /*1030*/  @!P2 IMAD.IADD R16, R16, 0x1, -R18.reuse ;  /* 0x000000011010a824 */ /* 0x100fe200078e0a12 */
[----:B------:R-:W-:Y:S01]  /*1040*/  ISETP.GE.AND P2, PT, R28, RZ, PT ;  /* 0x000000ff1c00720c */ /* 0x000fe20003f46270 */
[----:B------:R-:W-:Y:S01]  /*1050*/  @!P1 IMAD.IADD R17, R17, 0x1, -R18 ;  /* 0x0000000111119824 */ /* 0x000fe200078e0a12 */
[----:B------:R-:W-:Y:S01]  /*1060*/  ISETP.NE.AND P1, PT, R11, RZ, PT ;  /* 0x000000ff0b00720c */ /* 0x000fe20003f25270 */
[----:B------:R-:W-:Y:S01]  /*1070*/  @!P5 IMAD.MOV R12, RZ, RZ, -R12 ;  /* 0x000000ffff0cd224 */ /* 0x000fe200078e0a0c */
[----:B------:R-:W-:Y:S01]  /*1080*/  LOP3.LUT R5, R88, 0x1c0, RZ, 0xc0, !PT ;  /* 0x000001c058057812 */ /* 0x000fe200078ec0ff */
[----:B------:R-:W-:Y:S01]  /*1090*/  @!P0 IMAD.MOV R13, RZ, RZ, -R13 ;  /* 0x000000ffff0d8224 */ /* 0x000fe200078e0a0d */
[C---:B------:R-:W-:Y:S01]  /*10a0*/  SEL R7, R6.reuse, R7, !P1 ;  /* 0x0000000706077207 */ /* 0x040fe20004800000 */
[----:B------:R-:W-:Y:S01]  /*10b0*/  @!P6 IMAD.MOV R17, RZ, RZ, -R17 ;  /* 0x000000ffff11e224 */ /* 0x000fe200078e0a11 */
[C---:B------:R-:W-:Y:S01]  /*10c0*/  SEL R8, R6.reuse, R8, !P1 ;  /* 0x0000000806087207 */ /* 0x040fe20004800000 */
[----:B------:R-:W-:Y:S01]  /*10d0*/  @!P4 IMAD.MOV R14, RZ, RZ, -R14 ;  /* 0x000000ffff0ec224 */ /* 0x000fe200078e0a0e */
[----:B------:R-:W-:Y:S01]  /*10e0*/  SEL R12, R6, R12, !P1 ;  /* 0x0000000c060c7207 */ /* 0x000fe20004800000 */
[----:B------:R-:W-:Y:S01]  /*10f0*/  @!P3 IMAD.MOV R15, RZ, RZ, -R15 ;  /* 0x000000ffff0fb224 */ /* 0x000fe200078e0a0f */
[----:B------:R-:W-:Y:S01]  /*1100*/  LEA R22, P0, R3, UR6, 0x1 ;  /* 0x0000000603167c11 */ /* 0x000fe2000f8008ff */
[----:B------:R-:W-:Y:S01]  /*1110*/  @!P2 IMAD.MOV R16, RZ, RZ, -R16 ;  /* 0x000000ffff10a224 */ /* 0x000fe200078e0a10 */
[----:B------:R-:W-:Y:S01]  /*1120*/  SHF.R.U32.HI R9, RZ, 0x2, R5 ;  /* 0x00000002ff097819 */ /* 0x000fe20000011605 */
[----:B------:R-:W-:Y:S01]  /*1130*/  IMAD R7, R7, UR4, RZ ;  /* 0x0000000407077c24 */ /* 0x000fe2000f8e02ff */
[----:B------:R-:W-:Y:S01]  /*1140*/  LEA.HI.X.SX32 R23, R3, UR7, 0x1, P0 ;  /* 0x0000000703177c11 */ /* 0x000fe200080f0eff */
[----:B------:R-:W-:Y:S01]  /*1150*/  IMAD R8, R8, UR4, RZ ;  /* 0x0000000408087c24 */ /* 0x000fe2000f8e02ff */
[----:B------:R-:W-:Y:S01]  /*1160*/  SEL R13, R6, R13, !P1 ;  /* 0x0000000d060d7207 */ /* 0x000fe20004800000 */
[----:B------:R-:W-:Y:S01]  /*1170*/  IMAD R12, R12, UR4, RZ ;  /* 0x000000040c0c7c24 */ /* 0x000fe2000f8e02ff */
[C---:B------:R-:W-:Y:S01]  /*1180*/  SEL R14, R6.reuse, R14, !P1 ;  /* 0x0000000e060e7207 */ /* 0x040fe20004800000 */
[----:B------:R-:W-:Y:S01]  /*1190*/  ULDC.64 UR6, c[0x0][0x218] ;  /* 0x0000860000067ab9 */ /* 0x000fe20000000a00 */
[C---:B------:R-:W-:Y:S01]  /*11a0*/  SEL R15, R6.reuse, R15, !P1 ;  /* 0x0000000f060f7207 */ /* 0x040fe20004800000 */
[----:B------:R-:W-:Y:S01]  /*11b0*/  IMAD R13, R13, UR4, RZ ;  /* 0x000000040d0d7c24 */ /* 0x000fe2000f8e02ff */
[----:B------:R-:W-:Y:S01]  /*11c0*/  SEL R16, R6, R16, !P1 ;  /* 0x0000001006107207 */ /* 0x000fe20004800000 */
[----:B------:R-:W-:Y:S01]  /*11d0*/  IMAD R14, R14, UR4, RZ ;  /* 0x000000040e0e7c24 */ /* 0x000fe2000f8e02ff */
[----:B------:R-:W-:Y:S01]  /*11e0*/  SEL R6, R6, R17, !P1 ;  /* 0x0000001106067207 */ /* 0x000fe20004800000 */
[----:B------:R-:W-:Y:S01]  /*11f0*/  IMAD R15, R15, UR4, RZ ;  /* 0x000000040f0f7c24 */ /* 0x000fe2000f8e02ff */
[----:B------:R-:W-:Y:S01]  /*1200*/  LOP3.LUT R2, R2, R9, RZ, 0x3c, !PT ;  /* 0x0000000902027212 */ /* 0x000fe200078e3cff */
[----:B------:R-:W-:Y:S01]  /*1210*/  IMAD R16, R16, UR4, RZ ;  /* 0x0000000410107c24 */ /* 0x000fe2000f8e02ff */
[----:B------:R-:W-:Y:S01]  /*1220*/  LEA R10, P6, R7, UR6, 0x1 ;  /* 0x00000006070a7c11 */ /* 0x000fe2000f8c08ff */
[----:B------:R-:W-:Y:S01]  /*1230*/  IMAD R6, R6, UR4, RZ ;  /* 0x0000000406067c24 */ /* 0x000fe2000f8e02ff */
[----:B------:R-:W-:Y:S01]  /*1240*/  LEA R9, P5, R8, UR6, 0x1 ;  /* 0x0000000608097c11 */ /* 0x000fe2000f8a08ff */
[----:B------:R-:W-:Y:S01]  /*1250*/  UMOV UR4, URZ ;  /* 0x0000003f00047c82 */ /* 0x000fe20008000000 */
[----:B------:R-:W-:Y:S01]  /*1260*/  LEA R3, P4, R12, UR6, 0x1 ;  /* 0x000000060c037c11 */ /* 0x000fe2000f8808ff */
[----:B------:R-:W-:Y:S01]  /*1270*/  STL [R1+0x7c], R10 ;  /* 0x00007c0a01007387 */ /* 0x000fe20000100800 */
[----:B------:R-:W-:-:S02]  /*1280*/  LEA R125, P3, R13, UR6, 0x1 ;  /* 0x000000060d7d7c11 */ /* 0x000fc4000f8608ff */
[----:B------:R-:W-:Y:S02]  /*1290*/  CS2R R24, SRZ ;  /* 0x0000000000187805 */ /* 0x000fe4000001ff00 */
[----:B------:R-:W-:Y:S01]  /*12a0*/  LEA R123, P2, R14, UR6, 0x1 ;  /* 0x000000060e7b7c11 */ /* 0x000fe2000f8408ff */
[----:B------:R-:W-:Y:S01]  /*12b0*/  STL [R1+0x74], R9 ;  /* 0x0000740901007387 */ /* 0x000fe20000100800 */
[----:B------:R-:W-:Y:S02]  /*12c0*/  LEA R121, P1, R15, UR6, 0x1 ;  /* 0x000000060f797c11 */ /* 0x000fe4000f8208ff */
[----:B------:R-:W-:Y:S02]  /*12d0*/  CS2R R26, SRZ ;  /* 0x00000000001a7805 */ /* 0x000fe4000001ff00 */
[----:B------:R-:W-:Y:S01]  /*12e0*/  LEA R103, P0, R16, UR6, 0x1 ;  /* 0x0000000610677c11 */ /* 0x000fe2000f8008ff */
[----:B------:R1:W-:Y:S01]  /*12f0*/  STL [R1+0x28], R3 ;  /* 0x0000280301007387 */ /* 0x0003e20000100800 */
[----:B------:R-:W-:-:S02]  /*1300*/  LEA.HI.X.SX32 R124, R13, UR7, 0x1, P3 ;  /* 0x000000070d7c7c11 */ /* 0x000fc400098f0eff */
[----:B------:R-:W-:Y:S02]  /*1310*/  CS2R R28, SRZ ;  /* 0x00000000001c7805 */ /* 0x000fe4000001ff00 */
[----:B------:R-:W-:Y:S02]  /*1320*/  LEA.HI.X.SX32 R122, R14, UR7, 0x1, P2 ;  /* 0x000000070e7a7c11 */ /* 0x000fe400090f0eff */
[----:B------:R-:W-:Y:S02]  /*1330*/  LEA.HI.X.SX32 R120, R15, UR7, 0x1, P1 ;  /* 0x000000070f787c11 */ /* 0x000fe400088f0eff */
[----:B------:R-:W-:Y:S02]  /*1340*/  LEA.HI.X.SX32 R101, R16, UR7, 0x1, P0 ;  /* 0x0000000710657c11 */ /* 0x000fe400080f0eff */
[----:B-1----:R-:W-:Y:S02]  /*1350*/  LEA.HI.X.SX32 R3, R7, UR7, 0x1, P6 ;  /* 0x0000000707037c11 */ /* 0x002fe4000b0f0eff */
[----:B------:R-:W-:Y:S01]  /*1360*/  LEA R99, P6, R6, UR6, 0x1 ;  /* 0x0000000606637c11 */ /* 0x000fe2000f8c08ff */
[----:B------:R-:W-:Y:S01]  /*1370*/  UIADD3 UR6, UP0, UR10, 0x2, URZ ;  /* 0x000000020a067890 */ /* 0x000fe2000ff1e03f */
[----:B------:R-:W-:Y:S01]  /*1380*/  LEA.HI.X.SX32 R7, R8, UR7, 0x1, P5 ;  /* 0x0000000708077c11 */ /* 0x000fe2000a8f0eff */
[----:B------:R1:W-:Y:S01]  /*1390*/  STL [R1+0x78], R3 ;  /* 0x0000780301007387 */ /* 0x0003e20000100800 */
[----:B------:R-:W-:-:S02]  /*13a0*/  LEA.HI.X.SX32 R98, R6, UR7, 0x1, P6 ;  /* 0x0000000706627c11 */ /* 0x000fc4000b0f0eff */
[----:B------:R-:W2:Y:S01]  /*13b0*/  LDC R6, c[0x0][0x23c] ;  /* 0x00008f00ff067b82 */ /* 0x000ea20000000800 */
[----:B------:R3:W-:Y:S01]  /*13c0*/  STL [R1+0x70], R7 ;  /* 0x0000700701007387 */ /* 0x0007e20000100800 */
[----:B-1----:R-:W-:Y:S01]  /*13d0*/  LEA.HI.X.SX32 R3, R12, UR7, 0x1, P4 ;  /* 0x000000070c037c11 */ /* 0x002fe2000a0f0eff */
[----:B------:R-:W-:Y:S01]  /*13e0*/  UIADD3.X UR7, UR4, 0x40000040, URZ, UP0, !UPT ;  /* 0x4000004004077890 */ /* 0x000fe200087fe43f */
[----:B---3--:R-:W-:-:S03]  /*13f0*/  LOP3.LUT R7, R88, 0x3f, RZ, 0xc0, !PT ;  /* 0x0000003f58077812 */ /* 0x008fc600078ec0ff */
[----:B------:R2:W-:Y:S01]  /*1400*/  STL [R1+0x24], R3 ;  /* 0x0000240301007387 */ /* 0x0005e20000100800 */
[----:B------:R-:W-:Y:S02]  /*1410*/  UIADD3.64 UR22, UR6, 0x2, URZ ;  /* 0x0000000206167897 */ /* 0x000fe4000fffe03f */
[----:B------:R-:W-:Y:S01]  /*1420*/  UIADD3.64 UR14, UR6, 0x4, URZ ;  /* 0x00000004060e7897 */ /* 0x000fe2000fffe03f */
[----:B------:R-:W-:-:S04]  /*1430*/  IMAD R5, R5, 0x40, R7 ;  /* 0x0000004005057824 */ /* 0x000fc800078e0207 */
[----:B------:R-:W-:Y:S02]  /*1440*/  IMAD.SHL.U32 R5, R5, 0x2, RZ ;  /* 0x0000000205057824 */ /* 0x000fe400078e00ff */
[----:B--2---:R-:W-:-:S03]  /*1450*/  IMAD R3, R7, R6, RZ ;  /* 0x0000000607037224 */ /* 0x004fc600078e02ff */
[C---:B------:R-:W-:Y:S01]  /*1460*/  LOP3.LUT R6, R5.reuse, 0x10, RZ, 0x3c, !PT ;  /* 0x0000001005067812 */ /* 0x040fe200078e3cff */
[----:B------:R-:W-:Y:S01]  /*1470*/  IMAD.U32 R3, RZ, RZ, UR8 ;  /* 0x00000008ff037e24 */ /* 0x000fe2000f8e00ff */
[C---:B------:R-:W-:Y:S02]  /*1480*/  LOP3.LUT R8, R5.reuse, 0x20, RZ, 0x3c, !PT ;  /* 0x0000002005087812 */ /* 0x040fe400078e3cff */
[C---:B------:R-:W-:Y:S02]  /*1490*/  LOP3.LUT R7, R5.reuse, 0x30, RZ, 0x3c, !PT ;  /* 0x0000003005077812 */ /* 0x040fe400078e3cff */
[C---:B------:R-:W-:Y:S02]  /*14a0*/  LOP3.LUT R6, R5.reuse, 0x40, RZ, 0x3c, !PT ;  /* 0x0000004005067812 */ /* 0x040fe400078e3cff */
[C---:B------:R-:W-:Y:S02]  /*14b0*/  LOP3.LUT R8, R5.reuse, 0x50, RZ, 0x3c, !PT ;  /* 0x0000005005087812 */ /* 0x040fe400078e3cff */
[----:B------:R-:W-:-:S02]  /*14c0*/  LOP3.LUT R7, R5, 0x60, RZ, 0x3c, !PT ;  /* 0x0000006005077812 */ /* 0x000fc400078e3cff */
[----:B------:R-:W-:-:S07]  /*14d0*/  LOP3.LUT R6, R5, 0x70, RZ, 0x3c, !PT ;  /* 0x0000007005067812 */ /* 0x000fce00078e3cff */
.L_x_1:
[----:B------:R-:W1:Y:S01]  /*14e0*/  LDC R10, c[0x0][0x238] ;  /* 0x00008e00ff0a7b82 */ /* 0x000e620000000800 */
[C---:B------:R-:W-:Y:S01]  /*14f0*/  ISETP.GT.AND P2, PT, R3.reuse, 0x4, PT ;  /* 0x000000040300780c */ /* 0x040fe20003f44270 */
[----:B------:R2:W-:Y:S01]  /*1500*/  STL [R1+0xdc], R122 ;  /* 0x0000dc7a01007387 */ /* 0x0005e20000100800 */
[----:B------:R-:W-:Y:S02]  /*1510*/  PRMT R12, RZ, 0x7610, R12 ;  /* 0x00007610ff0c7816 */ /* 0x000fe4000000000c */
[C---:B------:R-:W-:Y:S01]  /*1520*/  ISETP.GT.AND P0, PT, R3.reuse, 0x2, PT ;  /* 0x000000020300780c */ /* 0x040fe20003f04270 */
[----:B------:R-:W-:Y:S01]  /*1530*/  STL [R1+0xd8], R125 ;  /* 0x0000d87d01007387 */ /* 0x000fe20000100800 */
[----:B------:R-:W-:Y:S01]  /*1540*/  ISETP.GT.AND P1, PT, R3, 0x3, PT ;  /* 0x000000030300780c */ /* 0x000fe20003f24270 */
[----:B------:R-:W3:Y:S01]  /*1550*/  LDC R6, c[0x0][0x238] ;  /* 0x00008e00ff067b82 */ /* 0x000ee20000000800 */
[----:B------:R-:W-:Y:S01]  /*1560*/  PRMT R14, RZ, 0x7610, R14 ;  /* 0x00007610ff0e7816 */ /* 0x000fe2000000000e */
[----:B------:R4:W-:Y:S01]  /*1570*/  STL [R1+0xd4], R124 ;  /* 0x0000d47c01007387 */ /* 0x0009e20000100800 */
[----:B------:R-:W-:-:S03]  /*1580*/  PRMT R13, RZ, 0x7610, R13 ;  /* 0x00007610ff0d7816 */ /* 0x000fc6000000000d */
[----:B------:R0:W-:Y:S02]  /*1590*/  STL [R1+0xd0], R5 ;  /* 0x0000d00501007387 */ /* 0x0001e40000100800 */
[----:B------:R-:W2:Y:S02]  /*15a0*/  LDC R8, c[0x0][0x238] ;  /* 0x00008e00ff087b82 */ /* 0x000ea40000000800 */
[----:B------:R-:W-:Y:S04]  /*15b0*/  STL [R1+0x8c], R2 ;  /* 0x00008c0201007387 */ /* 0x000fe80000100800 */
[----:B------:R-:W-:Y:S01]  /*15c0*/  STL [R1+0x88], R4 ;  /* 0x0000880401007387 */ /* 0x000fe20000100800 */
[----:B-1----:R-:W-:Y:S01]  /*15d0*/  IMAD.SHL.U32 R10, R10, 0x4, RZ ;  /* 0x000000040a0a7824 */ /* 0x002fe200078e00ff */
[----:B------:R-:W1:Y:S02]  /*15e0*/  LDC R15, c[0x0][0x238] ;  /* 0x00008e00ff0f7b82 */ /* 0x000e640000000800 */
[----:B-----5:R-:W-:Y:S01]  /*15f0*/  STL [R1+0x84], R0 ;  /* 0x0000840001007387 */ /* 0x020fe20000100800 */
[----:B------:R-:W-:-:S04]  /*1600*/  IMAD.WIDE R10, R10, 0x2, R22 ;  /* 0x000000020a0a7825 */ /* 0x000fc800078e0216 */
[----:B---3--:R-:W-:Y:S01]  /*1610*/  IMAD.SHL.U32 R6, R6, 0x2, RZ ;  /* 0x0000000206067824 */ /* 0x008fe200078e00ff */
[----:B------:R-:W3:Y:S03]  /*1620*/  @P2 LDG.E.U16 R12, desc[UR18][R10.64] ;  /* 0x000000120a0c2981 */ /* 0x000ee6000c1e1500 */
[----:B------:R-:W-:-:S04]  /*1630*/  IMAD.WIDE R6, R6, 0x2, R22 ;  /* 0x0000000206067825 */ /* 0x000fc800078e0216 */
[----:B--2---:R-:W-:Y:S01]  /*1640*/  IMAD R8, R8, 0x3, RZ ;  /* 0x0000000308087824 */ /* 0x004fe200078e02ff */
[----:B------:R-:W2:Y:S03]  /*1650*/  @P0 LDG.E.U16 R14, desc[UR18][R6.64] ;  /* 0x00000012060e0981 */ /* 0x000ea6000c1e1500 */
[----:B------:R-:W-:-:S05]  /*1660*/  IMAD.WIDE R8, R8, 0x2, R22 ;  /* 0x0000000208087825 */ /* 0x000fca00078e0216 */
[----:B------:R0:W2:Y:S01]  /*1670*/  @P1 LDG.E.U16 R13, desc[UR18][R8.64] ;  /* 0x00000012080d1981 */ /* 0x0000a2000c1e1500 */
[C---:B------:R-:W-:Y:S02]  /*1680*/  ISETP.GT.AND P0, PT, R3.reuse, 0x5, PT ;  /* 0x000000050300780c */ /* 0x040fe40003f04270 */
[C---:B------:R-:W-:Y:S02]  /*1690*/  ISETP.GT.AND P3, PT, R3.reuse, 0x8, PT ;  /* 0x000000080300780c */ /* 0x040fe40003f64270 */
[----:B------:R-:W-:Y:S02]  /*16a0*/  ISETP.GT.AND P2, PT, R3, 0x7, PT ;  /* 0x000000070300780c */ /* 0x000fe40003f44270 */
[----:B------:R-:W-:Y:S02]  /*16b0*/  PRMT R122, RZ, 0x7610, R122 ;  /* 0x00007610ff7a7816 */ /* 0x000fe4000000007a */
[----:B------:R-:W-:Y:S02]  /*16c0*/  PRMT R102, RZ, 0x7610, R102 ;  /* 0x00007610ff667816 */ /* 0x000fe40000000066 */
[----:B----4-:R-:W-:-:S02]  /*16d0*/  PRMT R124, RZ, 0x7610, R124 ;  /* 0x00007610ff7c7816 */ /* 0x010fc4000000007c */
[C---:B------:R-:W-:Y:S02]  /*16e0*/  ISETP.GT.AND P1, PT, R3.reuse, 0x6, PT ;  /* 0x000000060300780c */ /* 0x040fe40003f24270 */
[----:B------:R-:W-:Y:S01]  /*16f0*/  ISETP.GT.AND P4, PT, R3, 0x9, PT ;  /* 0x000000090300780c */ /* 0x000fe20003f84270 */
[----:B-1----:R-:W-:Y:S01]  /*1700*/  IMAD R15, R15, 0x6, RZ ;  /* 0x000000060f0f7824 */ /* 0x002fe200078e02ff */
[----:B------:R-:W-:Y:S02]  /*1710*/  PRMT R125, RZ, 0x7610, R125 ;  /* 0x00007610ff7d7816 */ /* 0x000fe4000000007d */
[----:B0-----:R-:W-:Y:S01]  /*1720*/  PRMT R5, RZ, 0x7610, R5 ;  /* 0x00007610ff057816 */ /* 0x001fe20000000005 */
[----:B------:R-:W-:-:S06]  /*1730*/  IMAD.WIDE R8, R15, 0x2, R22 ;  /* 0x000000020f087825 */ /* 0x000fcc00078e0216 */
[----:B------:R0:W4:Y:S01]  /*1740*/  @P1 LDG.E.U16 R125, desc[UR18][R8.64] ;  /* 0x00000012087d1981 */ /* 0x000122000c1e1500 */
[----:B------:R-:W-:Y:S02]  /*1750*/  ISETP.GT.AND P1, PT, R3, 0xa, PT ;  /* 0x0000000a0300780c */ /* 0x000fe40003f24270 */
[----:B------:R-:W-:Y:S02]  /*1760*/  PRMT R95, RZ, 0x7610, R95 ;  /* 0x00007610ff5f7816 */ /* 0x000fe4000000005f */
[----:B------:R-:W-:Y:S01]  /*1770*/  PRMT R96, RZ, 0x7610, R96 ;  /* 0x00007610ff607816 */ /* 0x000fe20000000060 */
[----:B0-----:R-:W0:Y:S01]  /*1780*/  LDC R8, c[0x0][0x238] ;  /* 0x00008e00ff087b82 */ /* 0x001e220000000800 */
[----:B---3--:R1:W-:Y:S07]  /*1790*/  STL [R1+0x64], R12 ;  /* 0x0000640c01007387 */ /* 0x0083ee0000100800 */
[----:B-1----:R-:W1:Y:S01]  /*17a0*/  LDC R12, c[0x0][0x238] ;  /* 0x00008e00ff0c7b82 */ /* 0x002e620000000800 */
[----:B--2---:R2:W-:Y:S04]  /*17b0*/  STL [R1+0x6c], R14 ;  /* 0x00006c0e01007387 */ /* 0x0045e80000100800 */
[----:B------:R3:W-:Y:S03]  /*17c0*/  STL [R1+0x68], R13 ;  /* 0x0000680d01007387 */ /* 0x0007e60000100800 */
[----:B--2---:R-:W2:Y:S08]  /*17d0*/  LDC R14, c[0x0][0x238] ;  /* 0x00008e00ff0e7b82 */ /* 0x004eb00000000800 */
[----:B---3--:R-:W3:Y:S01]  /*17e0*/  LDC R13, c[0x0][0x238] ;  /* 0x00008e00ff0d7b82 */ /* 0x008ee20000000800 */
[----:B-1----:R-:W-:-:S04]  /*17f0*/  IMAD R12, R12, 0x5, RZ ;  /* 0x000000050c0c7824 */ /* 0x002fc800078e02ff */
[----:B------:R-:W-:-:S03]  /*1800*/  IMAD.WIDE R6, R12, 0x2, R22 ;  /* 0x000000020c067825 */ /* 0x000fc600078e0216 */
[----:B------:R-:W1:Y:S02]  /*1810*/  LDC R12, c[0x0][0x238] ;  /* 0x00008e00ff0c7b82 */ /* 0x000e640000000800 */
[----:B------:R0:W4:Y:S01]  /*1820*/  @P0 LDG.E.U16 R122, desc[UR18][R6.64] ;  /* 0x00000012067a0981 */ /* 0x000122000c1e1500 */
[----:B---3--:R-:W-:-:S05]  /*1830*/  IMAD R13, R13, 0x7, RZ ;  /* 0x000000070d0d7824 */ /* 0x008fca00078e02ff */
[----:B0-----:R-:W0:Y:S01]  /*1840*/  LDC R6, c[0x0][0x238] ;  /* 0x00008e00ff067b82 */ /* 0x001e220000000800 */
[----:B------:R-:W-:-:S05]  /*1850*/  IMAD.WIDE R10, R13, 0x2, R22 ;  /* 0x000000020d0a7825 */ /* 0x000fca00078e0216 */
[----:B------:R3:W4:Y:S01]  /*1860*/  @P2 LDG.E.U16 R124, desc[UR18][R10.64] ;  /* 0x000000120a7c2981 */ /* 0x000722000c1e1500 */
[----:B-1----:R-:W-:-:S04]  /*1870*/  IMAD.SHL.U32 R12, R12, 0x8, RZ ;  /* 0x000000080c0c7824 */ /* 0x002fc800078e00ff */
[----:B------:R-:W-:Y:S01]  /*1880*/  IMAD.WIDE R12, R12, 0x2, R22 ;  /* 0x000000020c0c7825 */ /* 0x000fe200078e0216 */
[----:B---3--:R-:W1:Y:S04]  /*1890*/  LDC R11, c[0x0][0x238] ;  /* 0x00008e00ff0b7b82 */ /* 0x008e680000000800 */
[----:B------:R3:W4:Y:S04]  /*18a0*/  @P3 LDG.E.U16 R102, desc[UR18][R12.64] ;  /* 0x000000120c663981 */ /* 0x000728000c1e1500 */
[----:B---3--:R-:W3:Y:S01]  /*18b0*/  LDC R13, c[0x0][0x238] ;  /* 0x00008e00ff0d7b82 */ /* 0x008ee20000000800 */
[----:B--2---:R-:W-:-:S04]  /*18c0*/  IMAD R14, R14, 0x9, RZ ;  /* 0x000000090e0e7824 */ /* 0x004fc800078e02ff */
[----:B------:R-:W-:Y:S01]  /*18d0*/  IMAD.WIDE R14, R14, 0x2, R22 ;  /* 0x000000020e0e7825 */ /* 0x000fe200078e0216 */
[----:B------:R-:W-:-:S04]  /*18e0*/  ISETP.GT.AND P3, PT, R3, 0xc, PT ;  /* 0x0000000c0300780c */ /* 0x000fc80003f64270 */
[----:B------:R2:W4:Y:S01]  /*18f0*/  @P4 LDG.E.U16 R5, desc[UR18][R14.64] ;  /* 0x000000120e054981 */ /* 0x000522000c1e1500 */
[----:B------:R-:W-:Y:S01]  /*1900*/  ISETP.GT.AND P4, PT, R3, 0xd, PT ;  /* 0x0000000d0300780c */ /* 0x000fe20003f84270 */
[----:B0-----:R-:W-:Y:S02]  /*1910*/  IMAD R6, R6, 0xa, RZ ;  /* 0x0000000a06067824 */ /* 0x001fe400078e02ff */
[----:B-1----:R-:W-:Y:S02]  /*1920*/  IMAD R11, R11, 0xc, RZ ;  /* 0x0000000c0b0b7824 */ /* 0x002fe400078e02ff */
[----:B------:R-:W-:Y:S01]  /*1930*/  IMAD.WIDE R6, R6, 0x2, R22 ;  /* 0x0000000206067825 */ /* 0x000fe200078e0216 */
[----:B--2---:R-:W-:-:S03]  /*1940*/  PRMT R15, RZ, 0x7610, R15 ;  /* 0x00007610ff0f7816 */ /* 0x004fc6000000000f */
[----:B---3--:R-:W-:Y:S01]  /*1950*/  IMAD R13, R13, 0xd, RZ ;  /* 0x0000000d0d0d7824 */ /* 0x008fe200078e02ff */
[----:B------:R-:W0:Y:S01]  /*1960*/  LDC R14, c[0x0][0x238] ;  /* 0x00008e00ff0e7b82 */ /* 0x000e220000000800 */
[--C-:B------:R-:W-:Y:S01]  /*1970*/  IMAD.WIDE R10, R11, 0x2, R22.reuse ;  /* 0x000000020b0a7825 */ /* 0x100fe200078e0216 */
[----:B------:R1:W2:Y:S03]  /*1980*/  @P1 LDG.E.U16 R15, desc[UR18][R6.64] ;  /* 0x00000012060f1981 */ /* 0x0002a6000c1e1500 */
[----:B------:R-:W-:Y:S01]  /*1990*/  IMAD.WIDE R12, R13, 0x2, R22 ;  /* 0x000000020d0c7825 */ /* 0x000fe200078e0216 */
[----:B------:R-:W3:Y:S04]  /*19a0*/  @P3 LDG.E.U16 R96, desc[UR18][R10.64] ;  /* 0x000000120a603981 */ /* 0x000ee8000c1e1500 */
[----:B------:R-:W3:Y:S01]  /*19b0*/  @P4 LDG.E.U16 R95, desc[UR18][R12.64] ;  /* 0x000000120c5f4981 */ /* 0x000ee2000c1e1500 */
[----:B0-----:R-:W-:-:S04]  /*19c0*/  IMAD R14, R14, 0xe, RZ ;  /* 0x0000000e0e0e7824 */ /* 0x001fc800078e02ff */
[----:B-1----:R-:W-:Y:S02]  /*19d0*/  IMAD.WIDE R6, R14, 0x2, R22 ;  /* 0x000000020e067825 */ /* 0x002fe400078e0216 */
[----:B------:R-:W0:Y:S01]  /*19e0*/  LDC R14, c[0x0][0x238] ;  /* 0x00008e00ff0e7b82 */ /* 0x000e220000000800 */
[C---:B------:R-:W-:Y:S01]  /*19f0*/  ISETP.GT.AND P2, PT, R3.reuse, 0xb, PT ;  /* 0x0000000b0300780c */ /* 0x040fe20003f44270 */
[----:B------:R-:W-:Y:S01]  /*1a00*/  IMAD R8, R8, 0xb, RZ ;  /* 0x0000000b08087824 */ /* 0x000fe200078e02ff */
[C---:B------:R-:W-:Y:S02]  /*1a10*/  ISETP.GT.AND P1, PT, R3.reuse, 0xf, PT ;  /* 0x0000000f0300780c */ /* 0x040fe40003f24270 */
[----:B------:R-:W-:Y:S01]  /*1a20*/  PRMT R97, RZ, 0x7610, R97 ;  /* 0x00007610ff617816 */ /* 0x000fe20000000061 */
[----:B------:R-:W-:Y:S01]  /*1a30*/  IMAD.WIDE R8, R8, 0x2, R22 ;  /* 0x0000000208087825 */ /* 0x000fe200078e0216 */
[----:B------:R-:W-:Y:S02]  /*1a40*/  ISETP.GT.AND P4, PT, R3, 0x12, PT ;  /* 0x000000120300780c */ /* 0x000fe40003f84270 */
[----:B------:R-:W-:-:S02]  /*1a50*/  PRMT R2, RZ, 0x7610, R2 ;  /* 0x00007610ff027816 */ /* 0x000fc40000000002 */
[----:B------:R-:W-:-:S03]  /*1a60*/  PRMT R91, RZ, 0x7610, R91 ;  /* 0x00007610ff5b7816 */ /* 0x000fc6000000005b */
[----:B------:R1:W3:Y:S01]  /*1a70*/  @P2 LDG.E.U16 R97, desc[UR18][R8.64] ;  /* 0x0000001208612981 */ /* 0x0002e2000c1e1500 */
[----:B0-----:R-:W-:Y:S01]  /*1a80*/  IMAD R14, R14, 0x12, RZ ;  /* 0x000000120e0e7824 */ /* 0x001fe200078e02ff */
[C---:B------:R-:W-:Y:S02]  /*1a90*/  ISETP.GT.AND P3, PT, R3.reuse, 0x11, PT ;  /* 0x000000110300780c */ /* 0x040fe40003f64270 */
[----:B------:R-:W-:Y:S02]  /*1aa0*/  PRMT R92, RZ, 0x7610, R92 ;  /* 0x00007610ff5c7816 */ /* 0x000fe4000000005c */
[----:B------:R-:W-:Y:S02]  /*1ab0*/  ISETP.GT.AND P2, PT, R3, 0x10, PT ;  /* 0x000000100300780c */ /* 0x000fe40003f44270 */
[----:B------:R-:W-:Y:S01]  /*1ac0*/  PRMT R93, RZ, 0x7610, R93 ;  /* 0x00007610ff5d7816 */ /* 0x000fe2000000005d */
[----:B----4-:R0:W-:Y:S04]  /*1ad0*/  STL [R1+0x60], R122 ;  /* 0x0000607a01007387 */ /* 0x0101e80000100800 */
[----:B0-----:R-:W4:Y:S04]  /*1ae0*/  LDL.LU R122, [R1+0xdc] ;  /* 0x0000dc00017a7983 */ /* 0x001f280000300800 */
[----:B------:R0:W-:Y:S04]  /*1af0*/  STL [R1+0x5c], R125 ;  /* 0x00005c7d01007387 */ /* 0x0001e80000100800 */
[----:B0-----:R-:W4:Y:S04]  /*1b00*/  LDL.LU R125, [R1+0xd8] ;  /* 0x0000d800017d7983 */ /* 0x001f280000300800 */
[----:B------:R0:W-:Y:S04]  /*1b10*/  STL [R1+0x58], R124 ;  /* 0x0000587c01007387 */ /* 0x0001e80000100800 */
[----:B0-----:R-:W4:Y:S04]  /*1b20*/  LDL.LU R124, [R1+0xd4] ;  /* 0x0000d400017c7983 */ /* 0x001f280000300800 */
[----:B------:R0:W-:Y:S04]  /*1b30*/  STL [R1+0x54], R5 ;  /* 0x0000540501007387 */ /* 0x0001e80000100800 */
[----:B0-----:R-:W4:Y:S04]  /*1b40*/  LDL.LU R5, [R1+0xd0] ;  /* 0x0000d00001057983 */ /* 0x001f280000300800 */
[----:B--2---:R0:W-:Y:S04]  /*1b50*/  STL [R1+0x50], R15 ;  /* 0x0000500f01007387 */ /* 0x0041e80000100800 */
[----:B---3--:R2:W-:Y:S01]  /*1b60*/  STL [R1+0x44], R95 ;  /* 0x0000445f01007387 */ /* 0x0085e20000100800 */
[----:B0-----:R-:W0:Y:S03]  /*1b70*/  LDC R15, c[0x0][0x238] ;  /* 0x00008e00ff0f7b82 */ /* 0x001e260000000800 */
[----:B------:R3:W-:Y:S05]  /*1b80*/  STL [R1+0x48], R96 ;  /* 0x0000486001007387 */ /* 0x0007ea0000100800 */
[----:B--2---:R-:W2:Y:S08]  /*1b90*/  LDC R95, c[0x0][0x238] ;  /* 0x00008e00ff5f7b82 */ /* 0x004eb00000000800 */
[----:B---3--:R-:W3:Y:S01]  /*1ba0*/  LDC R96, c[0x0][0x238] ;  /* 0x00008e00ff607b82 */ /* 0x008ee20000000800 */
[----:B0-----:R-:W-:-:S04]  /*1bb0*/  IMAD R15, R15, 0x11, RZ ;  /* 0x000000110f0f7824 */ /* 0x001fc800078e02ff */
[----:B------:R-:W-:-:S04]  /*1bc0*/  IMAD.WIDE R12, R15, 0x2, R22 ;  /* 0x000000020f0c7825 */ /* 0x000fc800078e0216 */
[----:B------:R-:W-:Y:S01]  /*1bd0*/  IMAD.WIDE R14, R14, 0x2, R22 ;  /* 0x000000020e0e7825 */ /* 0x000fe200078e0216 */
[----:B------:R-:W4:Y:S04]  /*1be0*/  @P3 LDG.E.U16 R92, desc[UR18][R12.64] ;  /* 0x000000120c5c3981 */ /* 0x000f28000c1e1500 */
[----:B------:R-:W4:Y:S01]  /*1bf0*/  @P4 LDG.E.U16 R91, desc[UR18][R14.64] ;  /* 0x000000120e5b4981 */ /* 0x000f22000c1e1500 */
[----:B---3--:R-:W-:-:S04]  /*1c00*/  IMAD R96, R96, 0xf, RZ ;  /* 0x0000000f60607824 */ /* 0x008fc800078e02ff */
[----:B-1----:R-:W-:-:S05]  /*1c10*/  IMAD.WIDE R8, R96, 0x2, R22 ;  /* 0x0000000260087825 */ /* 0x002fca00078e0216 */
[----:B------:R-:W3:Y:S01]  /*1c20*/  @P1 LDG.E.U16 R2, desc[UR18][R8.64] ;  /* 0x0000001208021981 */ /* 0x000ee2000c1e1500 */
[----:B--2---:R-:W-:-:S04]  /*1c30*/  IMAD.SHL.U32 R95, R95, 0x10, RZ ;  /* 0x000000105f5f7824 */ /* 0x004fc800078e00ff */
[----:B------:R-:W-:-:S05]  /*1c40*/  IMAD.WIDE R10, R95, 0x2, R22 ;  /* 0x000000025f0a7825 */ /* 0x000fca00078e0216 */
[----:B------:R-:W2:Y:S04]  /*1c50*/  @P2 LDG.E.U16 R93, desc[UR18][R10.64] ;  /* 0x000000120a5d2981 */ /* 0x000ea8000c1e1500 */
[----:B------:R-:W-:Y:S01]  /*1c60*/  STL [R1+0x4c], R97 ;  /* 0x00004c6101007387 */ /* 0x000fe20000100800 */
[----:B------:R-:W-:Y:S02]  /*1c70*/  ISETP.GT.AND P0, PT, R3, RZ, PT ;  /* 0x000000ff0300720c */ /* 0x000fe40003f04270 */
[----:B------:R-:W-:Y:S02]  /*1c80*/  PRMT R100, RZ, 0x7610, R100 ;  /* 0x00007610ff647816 */ /* 0x000fe40000000064 */
[----:B------:R-:W-:-:S09]  /*1c90*/  PRMT R94, RZ, 0x7610, R94 ;  /* 0x00007610ff5e7816 */ /* 0x000fd2000000005e */
[----:B------:R-:W2:Y:S01]  /*1ca0*/  @P0 LDG.E.U16 R100, desc[UR18][R22.64] ;  /* 0x0000001216640981 */ /* 0x000ea2000c1e1500 */
[----:B------:R-:W-:-:S13]  /*1cb0*/  ISETP.GT.AND P0, PT, R3, 0xe, PT ;  /* 0x0000000e0300780c */ /* 0x000fda0003f04270 */
[----:B------:R0:W2:Y:S01]  /*1cc0*/  @P0 LDG.E.U16 R94, desc[UR18][R6.64] ;  /* 0x00000012065e0981 */ /* 0x0000a2000c1e1500 */
[C---:B------:R-:W-:Y:S02]  /*1cd0*/  ISETP.GT.AND P4, PT, R3.reuse, 0x17, PT ;  /* 0x000000170300780c */ /* 0x040fe40003f84270 */
[C---:B------:R-:W-:Y:S02]  /*1ce0*/  ISETP.GT.AND P3, PT, R3.reuse, 0x16, PT ;  /* 0x000000160300780c */ /* 0x040fe40003f64270 */
[----:B------:R-:W-:Y:S02]  /*1cf0*/  PRMT R4, RZ, 0x7610, R4 ;  /* 0x00007610ff047816 */ /* 0x000fe40000000004 */
[----:B------:R-:W-:Y:S02]  /*1d00*/  PRMT R21, RZ, 0x7610, R21 ;  /* 0x00007610ff157816 */ /* 0x000fe40000000015 */
[----:B------:R-:W-:Y:S02]  /*1d10*/  ISETP.GT.AND P2, PT, R3, 0x15, PT ;  /* 0x000000150300780c */ /* 0x000fe40003f44270 */
[----:B------:R-:W-:Y:S01]  /*1d20*/  PRMT R88, RZ, 0x7610, R88 ;  /* 0x00007610ff587816 */ /* 0x000fe20000000058 */
[----:B---3--:R-:W-:Y:S04]  /*1d30*/  STL [R1+0x90], R2 ;  /* 0x0000900201007387 */ /* 0x008fe80000100800 */
[----:B----4-:R1:W-:Y:S02]  /*1d40*/  STL [R1+0x34], R91 ;  /* 0x0000345b01007387 */ /* 0x0103e40000100800 */
[----:B-1----:R-:W1:Y:S02]  /*1d50*/  LDC R91, c[0x0][0x238] ;  /* 0x00008e00ff5b7b82 */ /* 0x002e640000000800 */
[----:B------:R3:W-:Y:S06]  /*1d60*/  STL [R1+0x38], R92 ;  /* 0x0000385c01007387 */ /* 0x0007ec0000100800 */
[----:B---3--:R-:W3:Y:S01]  /*1d70*/  LDC R92, c[0x0][0x238] ;  /* 0x00008e00ff5c7b82 */ /* 0x008ee20000000800 */
[----:B-1----:R-:W-:-:S04]  /*1d80*/  IMAD R91, R91, 0x13, RZ ;  /* 0x000000135b5b7824 */ /* 0x002fc800078e02ff */
[----:B0-----:R-:W-:-:S03]  /*1d90*/  IMAD.WIDE R6, R91, 0x2, R22 ;  /* 0x000000025b067825 */ /* 0x001fc600078e0216 */
[----:B------:R-:W0:Y:S01]  /*1da0*/  LDC R91, c[0x0][0x238] ;  /* 0x00008e00ff5b7b82 */ /* 0x000e220000000800 */
[----:B---3--:R-:W-:Y:S01]  /*1db0*/  IMAD R92, R92, 0x16, RZ ;  /* 0x000000165c5c7824 */ /* 0x008fe200078e02ff */
[----:B--2---:R1:W-:Y:S03]  /*1dc0*/  STL [R1+0x3c], R93 ;  /* 0x00003c5d01007387 */ /* 0x0043e60000100800 */
[----:B------:R-:W-:-:S03]  /*1dd0*/  IMAD.WIDE R12, R92, 0x2, R22 ;  /* 0x000000025c0c7825 */ /* 0x000fc600078e0216 */
[----:B-1----:R-:W1:Y:S02]  /*1de0*/  LDC R93, c[0x0][0x238] ;  /* 0x00008e00ff5d7b82 */ /* 0x002e640000000800 */
[----:B------:R-:W2:Y:S01]  /*1df0*/  @P3 LDG.E.U16 R21, desc[UR18][R12.64] ;  /* 0x000000120c153981 */ /* 0x000ea2000c1e1500 */
[----:B0-----:R-:W-:-:S03]  /*1e00*/  IMAD R91, R91, 0x17, RZ ;  /* 0x000000175b5b7824 */ /* 0x001fc600078e02ff */
[----:B------:R0:W-:Y:S01]  /*1e10*/  STL [R1+0x40], R94 ;  /* 0x0000405e01007387 */ /* 0x0001e20000100800 */
[----:B------:R-:W-:Y:S01]  /*1e20*/  ISETP.GT.AND P1, PT, R3, 0x14, PT ;  /* 0x000000140300780c */ /* 0x000fe20003f24270 */
[----:B------:R-:W3:Y:S01]  /*1e30*/  LDC R92, c[0x0][0x238] ;  /* 0x00008e00ff5c7b82 */ /* 0x000ee20000000800 */
[----:B------:R-:W-:-:S05]  /*1e40*/  IMAD.WIDE R14, R91, 0x2, R22 ;  /* 0x000000025b0e7825 */ /* 0x000fca00078e0216 */
[----:B------:R-:W4:Y:S02]  /*1e50*/  @P4 LDG.E.U16 R4, desc[UR18][R14.64] ;  /* 0x000000120e044981 */ /* 0x000f24000c1e1500 */
[----:B0-----:R-:W0:Y:S01]  /*1e60*/  LDC R94, c[0x0][0x238] ;  /* 0x00008e00ff5e7b82 */ /* 0x001e220000000800 */
[----:B-1----:R-:W-:-:S04]  /*1e70*/  IMAD R93, R93, 0x15, RZ ;  /* 0x000000155d5d7824 */ /* 0x002fc800078e02ff */
[----:B------:R-:W-:Y:S01]  /*1e80*/  IMAD.WIDE R10, R93, 0x2, R22 ;  /* 0x000000025d0a7825 */ /* 0x000fe200078e0216 */
[----:B------:R-:W-:Y:S02]  /*1e90*/  ISETP.GT.AND P0, PT, R3, 0x13, PT ;  /* 0x000000130300780c */ /* 0x000fe40003f04270 */
[----:B------:R-:W1:Y:S02]  /*1ea0*/  LDC R93, c[0x0][0x238] ;  /* 0x00008e00ff5d7b82 */ /* 0x000e640000000800 */
[----:B------:R-:W3:Y:S01]  /*1eb0*/  @P2 LDG.E.U16 R88, desc[UR18][R10.64] ;  /* 0x000000120a582981 */ /* 0x000ee2000c1e1500 */
[----:B------:R-:W-:Y:S02]  /*1ec0*/  PRMT R89, RZ, 0x7610, R89 ;  /* 0x00007610ff597816 */ /* 0x000fe40000000059 */
[----:B------:R-:W-:-:S06]  /*1ed0*/  PRMT R90, RZ, 0x7610, R90 ;  /* 0x00007610ff5a7816 */ /* 0x000fcc000000005a */
[----:B------:R1:W3:Y:S01]  /*1ee0*/  @P0 LDG.E.U16 R90, desc[UR18][R6.64] ;  /* 0x00000012065a0981 */ /* 0x0002e2000c1e1500 */
[----:B0-----:R-:W-:-:S04]  /*1ef0*/  IMAD R94, R94, 0x14, RZ ;  /* 0x000000145e5e7824 */ /* 0x001fc800078e02ff */
[----:B------:R-:W-:-:S05]  /*1f00*/  IMAD.WIDE R8, R94, 0x2, R22 ;  /* 0x000000025e087825 */ /* 0x000fca00078e0216 */
[----:B------:R-:W3:Y:S01]  /*1f10*/  @P1 LDG.E.U16 R89, desc[UR18][R8.64] ;  /* 0x0000001208591981 */ /* 0x000ee2000c1e1500 */
[C---:B------:R-:W-:Y:S02]  /*1f20*/  ISETP.GT.AND P4, PT, R3.reuse, 0x1c, PT ;  /* 0x0000001c0300780c */ /* 0x040fe40003f84270 */
[----:B------:R-:W-:Y:S02]  /*1f30*/  ISETP.GT.AND P3, PT, R3, 0x1b, PT ;  /* 0x0000001b0300780c */ /* 0x000fe40003f64270 */
[----:B------:R-:W-:Y:S01]  /*1f40*/  PRMT R17, RZ, 0x7610, R17 ;  /* 0x00007610ff117816 */ /* 0x000fe20000000011 */
[----:B----4-:R-:W-:Y:S04]  /*1f50*/  STL [R1+0x94], R4 ;  /* 0x0000940401007387 */ /* 0x010fe80000100800 */
[----:B--2---:R0:W-:Y:S02]  /*1f60*/  STL [R1+0x1c], R21 ;  /* 0x00001c1501007387 */ /* 0x0041e40000100800 */
[----:B0-----:R-:W0:Y:S02]  /*1f70*/  LDC R21, c[0x0][0x238] ;  /* 0x00008e00ff157b82 */ /* 0x001e240000000800 */
[----:B---3--:R2:W-:Y:S06]  /*1f80*/  STL [R1+0x20], R88 ;  /* 0x0000205801007387 */ /* 0x0085ec0000100800 */
[----:B--2---:R-:W2:Y:S01]  /*1f90*/  LDC R88, c[0x0][0x238] ;  /* 0x00008e00ff587b82 */ /* 0x004ea20000000800 */
[----:B0-----:R-:W-:-:S04]  /*1fa0*/  IMAD R21, R21, 0x18, RZ ;  /* 0x0000001815157824 */ /* 0x001fc800078e02ff */
[----:B-1----:R-:W-:-:S03]  /*1fb0*/  IMAD.WIDE R6, R21, 0x2, R22 ;  /* 0x0000000215067825 */ /* 0x002fc600078e0216 */
[----:B------:R-:W0:Y:S01]  /*1fc0*/  LDC R21, c[0x0][0x238] ;  /* 0x00008e00ff157b82 */ /* 0x000e220000000800 */
[----:B------:R-:W-:Y:S01]  /*1fd0*/  PRMT R4, RZ, 0x7610, R4 ;  /* 0x00007610ff047816 */ /* 0x000fe20000000004 */
[----:B--2---:R-:W-:-:S04]  /*1fe0*/  IMAD R88, R88, 0x1b, RZ ;  /* 0x0000001b58587824 */ /* 0x004fc800078e02ff */
[----:B------:R-:W-:Y:S01]  /*1ff0*/  IMAD.WIDE R12, R88, 0x2, R22 ;  /* 0x00000002580c7825 */ /* 0x000fe200078e0216 */
[----:B------:R1:W-:Y:S01]  /*2000*/  STL [R1+0x2c], R89 ;  /* 0x00002c5901007387 */ /* 0x0003e20000100800 */
[----:B------:R-:W-:Y:S01]  /*2010*/  ISETP.GT.AND P2, PT, R3, 0x1a, PT ;  /* 0x0000001a0300780c */ /* 0x000fe20003f44270 */
[----:B------:R-:W2:Y:S02]  /*2020*/  LDC R88, c[0x0][0x238] ;  /* 0x00008e00ff587b82 */ /* 0x000ea40000000800 */
[----:B------:R-:W3:Y:S01]  /*2030*/  @P3 LDG.E.U16 R17, desc[UR18][R12.64] ;  /* 0x000000120c113981 */ /* 0x000ee2000c1e1500 */
[----:B0-----:R-:W-:-:S05]  /*2040*/  IMAD R21, R21, 0x1c, RZ ;  /* 0x0000001c15157824 */ /* 0x001fca00078e02ff */
[----:B-1----:R-:W0:Y:S01]  /*2050*/  LDC R89, c[0x0][0x238] ;  /* 0x00008e00ff597b82 */ /* 0x002e220000000800 */
[----:B------:R-:W-:-:S05]  /*2060*/  IMAD.WIDE R14, R21, 0x2, R22 ;  /* 0x00000002150e7825 */ /* 0x000fca00078e0216 */
[----:B------:R-:W4:Y:S04]  /*2070*/  @P4 LDG.E.U16 R4, desc[UR18][R14.64] ;  /* 0x000000120e044981 */ /* 0x000f28000c1e1500 */
[----:B------:R1:W-:Y:S02]  /*2080*/  STL [R1+0x30], R90 ;  /* 0x0000305a01007387 */ /* 0x0003e40000100800 */
[----:B-1----:R-:W1:Y:S01]  /*2090*/  LDC R90, c[0x0][0x238] ;  /* 0x00008e00ff5a7b82 */ /* 0x002e620000000800 */
[C---:B------:R-:W-:Y:S02]  /*20a0*/  ISETP.GT.AND P1, PT, R3.reuse, 0x19, PT ;  /* 0x000000190300780c */ /* 0x040fe40003f24270 */
[----:B------:R-:W-:Y:S01]  /*20b0*/  ISETP.GT.AND P0, PT, R3, 0x18, PT ;  /* 0x000000180300780c */ /* 0x000fe20003f04270 */
[----:B0-----:R-:W-:Y:S01]  /*20c0*/  IMAD R89, R89, 0x1a, RZ ;  /* 0x0000001a59597824 */ /* 0x001fe200078e02ff */
[----:B------:R-:W-:-:S02]  /*20d0*/  PRMT R18, RZ, 0x7610, R18 ;  /* 0x00007610ff127816 */ /* 0x000fc40000000012 */
[----:B------:R-:W-:Y:S01]  /*20e0*/  PRMT R19, RZ, 0x7610, R19 ;  /* 0x00007610ff137816 */ /* 0x000fe20000000013 */
[----:B------:R-:W-:Y:S01]  /*20f0*/  IMAD.WIDE R10, R89, 0x2, R22 ;  /* 0x00000002590a7825 */ /* 0x000fe200078e0216 */
[----:B------:R-:W-:Y:S01]  /*2100*/  PRMT R20, RZ, 0x7610, R20 ;  /* 0x00007610ff147816 */ /* 0x000fe20000000014 */
[----:B------:R-:W0:Y:S03]  /*2110*/  LDC R89, c[0x0][0x238] ;  /* 0x00008e00ff597b82 */ /* 0x000e260000000800 */
[----:B------:R-:W2:Y:S04]  /*2120*/  @P2 LDG.E.U16 R18, desc[UR18][R10.64] ;  /* 0x000000120a122981 */ /* 0x000ea8000c1e1500 */
[----:B------:R0:W2:Y:S01]  /*2130*/  @P0 LDG.E.U16 R20, desc[UR18][R6.64] ;  /* 0x0000001206140981 */ /* 0x0000a2000c1e1500 */
[----:B-1----:R-:W-:-:S04]  /*2140*/  IMAD R90, R90, 0x19, RZ ;  /* 0x000000195a5a7824 */ /* 0x002fc800078e02ff */
[----:B------:R-:W-:-:S05]  /*2150*/  IMAD.WIDE R8, R90, 0x2, R22 ;  /* 0x000000025a087825 */ /* 0x000fca00078e0216 */
[----:B------:R1:W2:Y:S01]  /*2160*/  @P1 LDG.E.U16 R19, desc[UR18][R8.64] ;  /* 0x0000001208131981 */ /* 0x0002a2000c1e1500 */
[----:B------:R-:W-:Y:S02]  /*2170*/  ISETP.GT.AND P0, PT, R3, 0x1d, PT ;  /* 0x0000001d0300780c */ /* 0x000fe40003f04270 */
[----:B------:R-:W-:Y:S01]  /*2180*/  PRMT R2, RZ, 0x7610, R2 ;  /* 0x00007610ff027816 */ /* 0x000fe20000000002 */
[----:B----4-:R-:W-:Y:S04]  /*2190*/  STL [R1+0x98], R4 ;  /* 0x0000980401007387 */ /* 0x010fe80000100800 */
[----:B---3--:R3:W-:Y:S02]  /*21a0*/  STL [R1+0xc], R17 ;  /* 0x00000c1101007387 */ /* 0x0087e40000100800 */
[----:B---3--:R-:W3:Y:S02]  /*21b0*/  LDC R17, c[0x0][0x238] ;  /* 0x00008e00ff117b82 */ /* 0x008ee40000000800 */
[----:B---3--:R-:W-:-:S04]  /*21c0*/  IMAD R17, R17, 0x1d, RZ ;  /* 0x0000001d11117824 */ /* 0x008fc800078e02ff */
[----:B0-----:R-:W-:Y:S01]  /*21d0*/  IMAD.WIDE R6, R17, 0x2, R22 ;  /* 0x0000000211067825 */ /* 0x001fe200078e0216 */
[----:B-1----:R-:W-:Y:S01]  /*21e0*/  PRMT R8, RZ, 0x7610, R8 ;  /* 0x00007610ff087816 */ /* 0x002fe20000000008 */
[----:B------:R-:W0:Y:S03]  /*21f0*/  LDC R17, c[0x0][0x238] ;  /* 0x00008e00ff117b82 */ /* 0x000e260000000800 */
[----:B------:R-:W3:Y:S04]  /*2200*/  @P0 LDG.E.U16 R2, desc[UR18][R6.64] ;  /* 0x0000001206020981 */ /* 0x000ee8000c1e1500 */
[----:B------:R-:W-:Y:S04]  /*2210*/  STL.S16 [R1+0x4], R8 ;  /* 0x0000040801007387 */ /* 0x000fe80000100600 */
[----:B--2---:R1:W-:Y:S04]  /*2220*/  STL [R1+0x10], R18 ;  /* 0x0000101201007387 */ /* 0x0043e80000100800 */
[----:B------:R2:W-:Y:S04]  /*2230*/  STL [R1+0x14], R19 ;  /* 0x0000141301007387 */ /* 0x0005e80000100800 */
[----:B------:R4:W-:Y:S01]  /*2240*/  STL [R1+0x18], R20 ;  /* 0x0000181401007387 */ /* 0x0009e20000100800 */
[C---:B------:R-:W-:Y:S01]  /*2250*/  ISETP.GT.AND P2, PT, R3.reuse, 0x1f, PT ;  /* 0x0000001f0300780c */ /* 0x040fe20003f44270 */
[----:B-1----:R-:W1:Y:S08]  /*2260*/  LDC R18, c[0x0][0x238] ;  /* 0x00008e00ff127b82 */ /* 0x002e700000000800 */
[----:B--2---:R-:W2:Y:S08]  /*2270*/  LDC R19, c[0x0][0x238] ;  /* 0x00008e00ff137b82 */ /* 0x004eb00000000800 */
[----:B----4-:R-:W4:Y:S01]  /*2280*/  LDC R20, c[0x0][0x238] ;  /* 0x00008e00ff147b82 */ /* 0x010f220000000800 */
[----:B------:R-:W-:-:S02]  /*2290*/  ISETP.GT.AND P1, PT, R3, 0x1e, PT ;  /* 0x0000001e0300780c */ /* 0x000fc40003f24270 */
[----:B------:R-:W-:Y:S02]  /*22a0*/  PRMT R0, RZ, 0x7610, R0 ;  /* 0x00007610ff007816 */ /* 0x000fe40000000000 */
[----:B------:R-:W-:Y:S01]  /*22b0*/  PRMT R16, RZ, 0x7610, R16 ;  /* 0x00007610ff107816 */ /* 0x000fe20000000010 */
[----:B--2---:R-:W-:-:S04]  /*22c0*/  IMAD R19, R19, 0x1f, RZ ;  /* 0x0000001f13137824 */ /* 0x004fc800078e02ff */
[----:B------:R-:W-:-:S04]  /*22d0*/  IMAD.WIDE R10, R19, 0x2, R22 ;  /* 0x00000002130a7825 */ /* 0x000fc800078e0216 */
[----:B----4-:R-:W-:Y:S01]  /*22e0*/  IMAD R20, R20, 0x1e, RZ ;  /* 0x0000001e14147824 */ /* 0x010fe200078e02ff */
[----:B------:R-:W2:Y:S03]  /*22f0*/  @P2 LDG.E.U16 R0, desc[UR18][R10.64] ;  /* 0x000000120a002981 */ /* 0x000ea6000c1e1500 */
[----:B------:R-:W-:Y:S01]  /*2300*/  IMAD.WIDE R8, R20, 0x2, R22 ;  /* 0x0000000214087825 */ /* 0x000fe200078e0216 */
[----:B------:R-:W-:Y:S01]  /*2310*/  ISETP.GT.AND P4, PT, R3, 0x21, PT ;  /* 0x000000210300780c */ /* 0x000fe20003f84270 */
[----:B------:R-:W4:Y:S03]  /*2320*/  LDC R20, c[0x0][0x238] ;  /* 0x00008e00ff147b82 */ /* 0x000f260000000800 */
[----:B------:R-:W4:Y:S01]  /*2330*/  @P1 LDG.E.U16 R16, desc[UR18][R8.64] ;  /* 0x0000001208101981 */ /* 0x000f22000c1e1500 */
[----:B0-----:R-:W-:Y:S01]  /*2340*/  IMAD R17, R17, 0x21, RZ ;  /* 0x0000002111117824 */ /* 0x001fe200078e02ff */
[----:B------:R-:W-:-:S03]  /*2350*/  PRMT R4, RZ, 0x7610, R4 ;  /* 0x00007610ff047816 */ /* 0x000fc60000000004 */
[----:B------:R-:W-:-:S05]  /*2360*/  IMAD.WIDE R14, R17, 0x2, R22 ;  /* 0x00000002110e7825 */ /* 0x000fca00078e0216 */
[----:B------:R-:W4:Y:S04]  /*2370*/  @P4 LDG.E.U16 R4, desc[UR18][R14.64] ;  /* 0x000000120e044981 */ /* 0x000f28000c1e1500 */
[----:B---3--:R0:W-:Y:S04]  /*2380*/  STL [R1+0x9c], R2 ;  /* 0x00009c0201007387 */ /* 0x0081e80000100800 */
[----:B0-----:R-:W3:Y:S01]  /*2390*/  LDL.LU R2, [R1+0x4] ;  /* 0x0000040001027983 */ /* 0x001ee20000300800 */
[C---:B------:R-:W-:Y:S01]  /*23a0*/  ISETP.GT.AND P3, PT, R3.reuse, 0x20, PT ;  /* 0x000000200300780c */ /* 0x040fe20003f64270 */
[----:B-1----:R-:W-:Y:S01]  /*23b0*/  IMAD.SHL.U32 R18, R18, 0x20, RZ ;  /* 0x0000002012127824 */ /* 0x002fe200078e00ff */
[----:B------:R-:W-:-:S03]  /*23c0*/  ISETP.GT.AND P0, PT, R3, 0x22, PT ;  /* 0x000000220300780c */ /* 0x000fc60003f04270 */
[----:B------:R-:W-:Y:S01]  /*23d0*/  IMAD.WIDE R12, R18, 0x2, R22 ;  /* 0x00000002120c7825 */ /* 0x000fe200078e0216 */
[----:B------:R-:W-:Y:S01]  /*23e0*/  PRMT R6, RZ, 0x7610, R6 ;  /* 0x00007610ff067816 */ /* 0x000fe20000000006 */
[----:B------:R-:W0:Y:S01]  /*23f0*/  LDC R18, c[0x0][0x238] ;  /* 0x00008e00ff127b82 */ /* 0x000e220000000800 */
[----:B--2---:R1:W-:Y:S04]  /*2400*/  STL [R1+0xa0], R0 ;  /* 0x0000a00001007387 */ /* 0x0043e80000100800 */
[----:B----4-:R2:W-:Y:S03]  /*2410*/  STL [R1+0x8], R16 ;  /* 0x0000081001007387 */ /* 0x0105e60000100800 */
[----:B-1----:R-:W1:Y:S08]  /*2420*/  LDC R0, c[0x0][0x238] ;  /* 0x00008e00ff007b82 */ /* 0x002e700000000800 */
[----:B--2---:R-:W2:Y:S02]  /*2430*/  LDC R16, c[0x0][0x238] ;  /* 0x00008e00ff107b82 */ /* 0x004ea40000000800 */
[----:B--2---:R-:W-:Y:S01]  /*2440*/  IMAD R16, R16, 0x22, RZ ;  /* 0x0000002210107824 */ /* 0x004fe200078e02ff */
[----:B------:R2:W-:Y:S05]  /*2450*/  STL [R1], R4 ;  /* 0x0000000401007387 */ /* 0x0005ea0000100800 */
[----:B--2---:R-:W2:Y:S01]  /*2460*/  LDC R4, c[0x0][0x238] ;  /* 0x00008e00ff047b82 */ /* 0x004ea20000000800 */
[----:B------:R-:W-:-:S02]  /*2470*/  ISETP.GT.AND P2, PT, R3, 0x24, PT ;  /* 0x000000240300780c */ /* 0x000fc40003f44270 */
[C---:B------:R-:W-:Y:S02]  /*2480*/  ISETP.GT.AND P1, PT, R3.reuse, 0x23, PT ;  /* 0x000000230300780c */ /* 0x040fe40003f24270 */
[----:B------:R-:W-:Y:S01]  /*2490*/  ISETP.GT.AND P4, PT, R3, 0x26, PT ;  /* 0x000000260300780c */ /* 0x000fe20003f84270 */
[----:B0-----:R-:W-:Y:S01]  /*24a0*/  IMAD R18, R18, 0x25, RZ ;  /* 0x0000002512127824 */ /* 0x001fe200078e02ff */
[----:B------:R-:W-:Y:S01]  /*24b0*/  PRMT R8, RZ, 0x7610, R8 ;  /* 0x00007610ff087816 */ /* 0x000fe20000000008 */
[----:B------:R-:W-:Y:S01]  /*24c0*/  IMAD R20, R20, 0x26, RZ ;  /* 0x0000002614147824 */ /* 0x000fe200078e02ff */
[----:B------:R-:W-:Y:S01]  /*24d0*/  PRMT R7, RZ, 0x7610, R7 ;  /* 0x00007610ff077816 */ /* 0x000fe20000000007 */
[----:B-1----:R-:W-:Y:S01]  /*24e0*/  IMAD R0, R0, 0x27, RZ ;  /* 0x0000002700007824 */ /* 0x002fe200078e02ff */
[----:B------:R-:W-:Y:S01]  /*24f0*/  PRMT R9, RZ, 0x7610, R9 ;  /* 0x00007610ff097816 */ /* 0x000fe20000000009 */
[----:B------:R-:W-:Y:S01]  /*2500*/  IMAD.WIDE R18, R18, 0x2, R22 ;  /* 0x0000000212127825 */ /* 0x000fe200078e0216 */
[----:B------:R-:W-:-:S02]  /*2510*/  PRMT R10, RZ, 0x7610, R10 ;  /* 0x00007610ff0a7816 */ /* 0x000fc4000000000a */
[----:B------:R-:W-:Y:S01]  /*2520*/  PRMT R11, RZ, 0x7610, R11 ;  /* 0x00007610ff0b7816 */ /* 0x000fe2000000000b */
[----:B--2---:R-:W-:Y:S02]  /*2530*/  IMAD R4, R4, 0x24, RZ ;  /* 0x0000002404047824 */ /* 0x004fe400078e02ff */
[----:B------:R-:W-:-:S05]  /*2540*/  IMAD.WIDE R20, R20, 0x2, R22 ;  /* 0x0000000214147825 */ /* 0x000fca00078e0216 */
[----:B------:R-:W2:Y:S04]  /*2550*/  @P4 LDG.E.U16 R10, desc[UR18][R20.64] ;  /* 0x00000012140a4981 */ /* 0x000ea8000c1e1500 */
[----:B---3--:R0:W3:Y:S02]  /*2560*/  @P3 LDG.E.U16 R2, desc[UR18][R12.64] ;  /* 0x000000120c023981 */ /* 0x0080e4000c1e1500 */
[----:B0-----:R-:W-:Y:S02]  /*2570*/  IMAD.WIDE R12, R16, 0x2, R22 ;  /* 0x00000002100c7825 */ /* 0x001fe400078e0216 */
[----:B------:R-:W0:Y:S03]  /*2580*/  LDC R16, c[0x0][0x238] ;  /* 0x00008e00ff107b82 */ /* 0x000e260000000800 */
[----:B------:R-:W4:Y:S01]  /*2590*/  @P0 LDG.E.U16 R6, desc[UR18][R12.64] ;  /* 0x000000120c060981 */ /* 0x000f22000c1e1500 */
[----:B------:R-:W-:-:S02]  /*25a0*/  ISETP.GT.AND P3, PT, R3, 0x25, PT ;  /* 0x000000250300780c */ /* 0x000fc40003f64270 */
[----:B------:R-:W-:-:S11]  /*25b0*/  ISETP.GT.AND P0, PT, R3, 0x27, PT ;  /* 0x000000270300780c */ /* 0x000fd60003f04270 */
[----:B------:R-:W2:Y:S01]  /*25c0*/  @P3 LDG.E.U16 R9, desc[UR18][R18.64] ;  /* 0x0000001212093981 */ /* 0x000ea2000c1e1500 */
[----:B0-----:R-:W-:-:S04]  /*25d0*/  IMAD R16, R16, 0x23, RZ ;  /* 0x0000002310107824 */ /* 0x001fc800078e02ff */
[----:B------:R-:W-:-:S04]  /*25e0*/  IMAD.WIDE R14, R16, 0x2, R22 ;  /* 0x00000002100e7825 */ /* 0x000fc800078e0216 */
[--C-:B------:R-:W-:Y:S01]  /*25f0*/  IMAD.WIDE R16, R4, 0x2, R22.reuse ;  /* 0x0000000204107825 */ /* 0x100fe200078e0216 */
[----:B------:R-:W3:Y:S01]  /*2600*/  @P1 LDG.E.U16 R7, desc[UR18][R14.64] ;  /* 0x000000120e071981 */ /* 0x000ee2000c1e1500 */
[----:B------:R-:W0:Y:S03]  /*2610*/  LDC R4, c[0x0][0x238] ;  /* 0x00008e00ff047b82 */ /* 0x000e260000000800 */
[----:B------:R1:W2:Y:S02]  /*2620*/  @P2 LDG.E.U16 R8, desc[UR18][R16.64] ;  /* 0x0000001210082981 */ /* 0x0002a4000c1e1500 */
[----:B-1----:R-:W-:-:S03]  /*2630*/  IMAD.WIDE R16, R0, 0x2, R22 ;  /* 0x0000000200107825 */ /* 0x002fc600078e0216 */
[----:B------:R-:W1:Y:S02]  /*2640*/  LDC R0, c[0x0][0x238] ;  /* 0x00008e00ff007b82 */ /* 0x000e640000000800 */
[----:B------:R-:W2:Y:S01]  /*2650*/  @P0 LDG.E.U16 R11, desc[UR18][R16.64] ;  /* 0x00000012100b0981 */ /* 0x000ea2000c1e1500 */
[----:B-1----:R-:W-:-:S04]  /*2660*/  IMAD R0, R0, 0x2b, RZ ;  /* 0x0000002b00007824 */ /* 0x002fc800078e02ff */
[----:B------:R-:W-:Y:S02]  /*2670*/  IMAD.WIDE R90, R0, 0x2, R22 ;  /* 0x00000002005a7825 */ /* 0x000fe400078e0216 */
[----:B------:R-:W1:Y:S01]  /*2680*/  LDC R0, c[0x0][0x238] ;  /* 0x00008e00ff007b82 */ /* 0x000e620000000800 */
[----:B------:R-:W-:Y:S01]  /*2690*/  ISETP.GT.AND P3, PT, R3, 0x2a, PT ;  /* 0x0000002a0300780c */ /* 0x000fe20003f64270 */
[----:B------:R-:W-:Y:S02]  /*26a0*/  IMAD R89, R89, 0x28, RZ ;  /* 0x0000002859597824 */ /* 0x000fe400078e02ff */
[----:B------:R-:W-:Y:S02]  /*26b0*/  IMAD R88, R88, 0x29, RZ ;  /* 0x0000002958587824 */ /* 0x000fe400078e02ff */
[----:B0-----:R-:W-:Y:S01]  /*26c0*/  IMAD R4, R4, 0x2a, RZ ;  /* 0x0000002a04047824 */ /* 0x001fe200078e02ff */
[----:B------:R-:W-:Y:S01]  /*26d0*/  PRMT R14, RZ, 0x7610, R14 ;  /* 0x00007610ff0e7816 */ /* 0x000fe2000000000e */
[----:B------:R-:W-:-:S04]  /*26e0*/  IMAD.WIDE R18, R89, 0x2, R22 ;  /* 0x0000000259127825 */ /* 0x000fc800078e0216 */
[----:B------:R-:W-:-:S04]  /*26f0*/  IMAD.WIDE R20, R88, 0x2, R22 ;  /* 0x0000000258147825 */ /* 0x000fc800078e0216 */
[----:B------:R-:W-:Y:S02]  /*2700*/  IMAD.WIDE R88, R4, 0x2, R22 ;  /* 0x0000000204587825 */ /* 0x000fe400078e0216 */
[----:B------:R-:W0:Y:S03]  /*2710*/  LDC R4, c[0x0][0x238] ;  /* 0x00008e00ff047b82 */ /* 0x000e260000000800 */
[----:B------:R1:W2:Y:S02]  /*2720*/  @P3 LDG.E.U16 R14, desc[UR18][R88.64] ;  /* 0x00000012580e3981 */ /* 0x0002a4000c1e1500 */
[----:B-1----:R-:W-:-:S04]  /*2730*/  IMAD R0, R0, 0x2c, RZ ;  /* 0x0000002c00007824 */ /* 0x002fc800078e02ff */
[----:B------:R-:W-:Y:S02]  /*2740*/  IMAD.WIDE R88, R0, 0x2, R22 ;  /* 0x0000000200587825 */ /* 0x000fe400078e0216 */
[----:B------:R-:W1:Y:S01]  /*2750*/  LDC R0, c[0x0][0x238] ;  /* 0x00008e00ff007b82 */ /* 0x000e620000000800 */
[C---:B------:R-:W-:Y:S02]  /*2760*/  ISETP.GT.AND P2, PT, R3.reuse, 0x29, PT ;  /* 0x000000290300780c */ /* 0x040fe40003f44270 */
[C---:B------:R-:W-:Y:S02]  /*2770*/  ISETP.GT.AND P1, PT, R3.reuse, 0x28, PT ;  /* 0x000000280300780c */ /* 0x040fe40003f24270 */
[----:B------:R-:W-:Y:S02]  /*2780*/  ISETP.GT.AND P4, PT, R3, 0x2b, PT ;  /* 0x0000002b0300780c */ /* 0x000fe40003f84270 */
[----:B------:R-:W-:Y:S02]  /*2790*/  PRMT R13, RZ, 0x7610, R13 ;  /* 0x00007610ff0d7816 */ /* 0x000fe4000000000d */
[----:B------:R-:W-:-:S02]  /*27a0*/  PRMT R12, RZ, 0x7610, R12 ;  /* 0x00007610ff0c7816 */ /* 0x000fc4000000000c */
[----:B------:R-:W-:-:S03]  /*27b0*/  PRMT R15, RZ, 0x7610, R15 ;  /* 0x00007610ff0f7816 */ /* 0x000fc6000000000f */
[----:B------:R-:W2:Y:S01]  /*27c0*/  @P2 LDG.E.U16 R13, desc[UR18][R20.64] ;  /* 0x00000012140d2981 */ /* 0x000ea2000c1e1500 */
[----:B-1----:R-:W-:-:S03]  /*27d0*/  IMAD R0, R0, 0x30, RZ ;  /* 0x0000003000007824 */ /* 0x002fc600078e02ff */
[----:B------:R1:W2:Y:S01]  /*27e0*/  @P1 LDG.E.U16 R12, desc[UR18][R18.64] ;  /* 0x00000012120c1981 */ /* 0x0002a2000c1e1500 */
[----:B------:R-:W-:-:S03]  /*27f0*/  IMAD.WIDE R96, R0, 0x2, R22 ;  /* 0x0000000200607825 */ /* 0x000fc600078e0216 */
[----:B------:R1:W2:Y:S01]  /*2800*/  @P4 LDG.E.U16 R15, desc[UR18][R90.64] ;  /* 0x000000125a0f4981 */ /* 0x0002a2000c1e1500 */
[----:B------:R-:W4:Y:S01]  /*2810*/  LDC R0, c[0x0][0x238] ;  /* 0x00008e00ff007b82 */ /* 0x000f220000000800 */
[----:B------:R-:W-:Y:S01]  /*2820*/  ISETP.GT.AND P2, PT, R3, 0x2e, PT ;  /* 0x0000002e0300780c */ /* 0x000fe20003f44270 */
[----:B------:R-:W-:Y:S02]  /*2830*/  IMAD R93, R93, 0x2d, RZ ;  /* 0x0000002d5d5d7824 */ /* 0x000fe400078e02ff */
[----:B------:R-:W-:Y:S02]  /*2840*/  IMAD R92, R92, 0x2e, RZ ;  /* 0x0000002e5c5c7824 */ /* 0x000fe400078e02ff */
[----:B0-----:R-:W-:Y:S01]  /*2850*/  IMAD R4, R4, 0x2f, RZ ;  /* 0x0000002f04047824 */ /* 0x001fe200078e02ff */
[----:B-1----:R-:W-:Y:S01]  /*2860*/  PRMT R18, RZ, 0x7610, R18 ;  /* 0x00007610ff127816 */ /* 0x002fe20000000012 */
[----:B------:R-:W-:-:S04]  /*2870*/  IMAD.WIDE R90, R93, 0x2, R22 ;  /* 0x000000025d5a7825 */ /* 0x000fc800078e0216 */
[----:B------:R-:W-:-:S04]  /*2880*/  IMAD.WIDE R92, R92, 0x2, R22 ;  /* 0x000000025c5c7825 */ /* 0x000fc800078e0216 */
[----:B------:R-:W-:Y:S01]  /*2890*/  IMAD.WIDE R94, R4, 0x2, R22 ;  /* 0x00000002045e7825 */ /* 0x000fe200078e0216 */
[----:B------:R0:W2:Y:S01]  /*28a0*/  @P2 LDG.E.U16 R18, desc[UR18][R92.64] ;  /* 0x000000125c122981 */ /* 0x0000a2000c1e1500 */
[----:B------:R-:W1:Y:S02]  /*28b0*/  LDC R4, c[0x0][0x238] ;  /* 0x00008e00ff047b82 */ /* 0x000e640000000800 */
[----:B----4-:R-:W-:Y:S01]  /*28c0*/  IMAD R0, R0, 0x33, RZ ;  /* 0x0000003300007824 */ /* 0x010fe200078e02ff */
[----:B------:R-:W-:-:S03]  /*28d0*/  ISETP.GT.AND P1, PT, R3, 0x2d, PT ;  /* 0x0000002d0300780c */ /* 0x000fc60003f24270 */
[----:B0-----:R-:W-:Y:S02]  /*28e0*/  IMAD.WIDE R92, R0, 0x2, R22 ;  /* 0x00000002005c7825 */ /* 0x001fe400078e0216 */
[----:B------:R-:W0:Y:S01]  /*28f0*/  LDC R0, c[0x0][0x238] ;  /* 0x00008e00ff007b82 */ /* 0x000e220000000800 */
[----:B------:R-:W-:-:S07]  /*2900*/  PRMT R17, RZ, 0x7610, R17 ;  /* 0x00007610ff117816 */ /* 0x000fce0000000011 */
[----:B------:R4:W2:Y:S01]  /*2910*/  @P1 LDG.E.U16 R17, desc[UR18][R90.64] ;  /* 0x000000125a111981 */ /* 0x0008a2000c1e1500 */
[C---:B------:R-:W-:Y:S01]  /*2920*/  ISETP.GT.AND P1, PT, R3.reuse, 0x32, PT ;  /* 0x000000320300780c */ /* 0x040fe20003f24270 */
[----:B-1----:R-:W-:Y:S01]  /*2930*/  IMAD R4, R4, 0x32, RZ ;  /* 0x0000003204047824 */ /* 0x002fe200078e02ff */
[----:B------:R-:W-:Y:S02]  /*2940*/  PRMT R104, RZ, 0x7610, R104 ;  /* 0x00007610ff687816 */ /* 0x000fe40000000068 */
[C---:B------:R-:W-:Y:S01]  /*2950*/  ISETP.GT.AND P0, PT, R3.reuse, 0x2c, PT ;  /* 0x0000002c0300780c */ /* 0x040fe20003f04270 */
[----:B----4-:R-:W-:Y:S02]  /*2960*/  IMAD.WIDE R90, R4, 0x2, R22 ;  /* 0x00000002045a7825 */ /* 0x010fe400078e0216 */
[----:B------:R-:W1:Y:S06]  /*2970*/  LDC R4, c[0x0][0x238] ;  /* 0x00008e00ff047b82 */ /* 0x000e6c0000000800 */
[----:B------:R4:W2:Y:S01]  /*2980*/  @P1 LDG.E.U16 R104, desc[UR18][R90.64] ;  /* 0x000000125a681981 */ /* 0x0008a2000c1e1500 */
[----:B0-----:R-:W-:Y:S01]  /*2990*/  IMAD R0, R0, 0x35, RZ ;  /* 0x0000003500007824 */ /* 0x001fe200078e02ff */
[----:B------:R-:W-:-:S02]  /*29a0*/  ISETP.GT.AND P3, PT, R3, 0x2f, PT ;  /* 0x0000002f0300780c */ /* 0x000fc40003f64270 */
[----:B------:R-:W-:Y:S01]  /*29b0*/  PRMT R16, RZ, 0x7610, R16 ;  /* 0x00007610ff107816 */ /* 0x000fe20000000010 */
[----:B----4-:R-:W-:Y:S01]  /*29c0*/  IMAD.WIDE R90, R0, 0x2, R22 ;  /* 0x00000002005a7825 */ /* 0x010fe200078e0216 */
[----:B------:R-:W-:Y:S01]  /*29d0*/  PRMT R19, RZ, 0x7610, R19 ;  /* 0x00007610ff137816 */ /* 0x000fe20000000013 */
[----:B------:R-:W0:Y:S03]  /*29e0*/  LDC R0, c[0x0][0x238] ;  /* 0x00008e00ff007b82 */ /* 0x000e260000000800 */
[----:B------:R-:W4:Y:S01]  /*29f0*/  @P0 LDG.E.U16 R16, desc[UR18][R88.64] ;  /* 0x0000001258100981 */ /* 0x000f22000c1e1500 */
[----:B------:R-:W-:-:S04]  /*2a00*/  ISETP.GT.AND P0, PT, R3, 0x31, PT ;  /* 0x000000310300780c */ /* 0x000fc80003f04270 */
[----:B------:R3:W4:Y:S01]  /*2a10*/  @P3 LDG.E.U16 R19, desc[UR18][R94.64] ;  /* 0x000000125e133981 */ /* 0x000722000c1e1500 */
[C---:B------:R-:W-:Y:S02]  /*2a20*/  ISETP.GT.AND P3, PT, R3.reuse, 0x34, PT ;  /* 0x000000340300780c */ /* 0x040fe40003f64270 */
[----:B------:R-:W-:Y:S01]  /*2a30*/  PRMT R21, RZ, 0x7610, R21 ;  /* 0x00007610ff157816 */ /* 0x000fe20000000015 */
[----:B-1----:R-:W-:Y:S01]  /*2a40*/  IMAD R4, R4, 0x34, RZ ;  /* 0x0000003404047824 */ /* 0x002fe200078e02ff */
[----:B------:R-:W-:Y:S02]  /*2a50*/  PRMT R106, RZ, 0x7610, R106 ;  /* 0x00007610ff6a7816 */ /* 0x000fe4000000006a */
[----:B------:R-:W-:Y:S02]  /*2a60*/  ISETP.GT.AND P1, PT, R3, 0x36, PT ;  /* 0x000000360300780c */ /* 0x000fe40003f24270 */
[----:B------:R-:W-:Y:S01]  /*2a70*/  PRMT R108, RZ, 0x7610, R108 ;  /* 0x00007610ff6c7816 */ /* 0x000fe2000000006c */
[----:B---3--:R-:W1:Y:S01]  /*2a80*/  LDC R94, c[0x0][0x238] ;  /* 0x00008e00ff5e7b82 */ /* 0x008e620000000800 */
[----:B0-----:R-:W-:Y:S01]  /*2a90*/  IMAD R0, R0, 0x36, RZ ;  /* 0x0000003600007824 */ /* 0x001fe200078e02ff */
[----:B------:R0:W-:Y:S06]  /*2aa0*/  STL [R1+0xa8], R6 ;  /* 0x0000a80601007387 */ /* 0x0001ec0000100800 */
[----:B0-----:R-:W0:Y:S02]  /*2ab0*/  LDC R6, c[0x0][0x238] ;  /* 0x00008e00ff067b82 */ /* 0x001e240000000800 */
[----:B0-----:R-:W-:-:S04]  /*2ac0*/  IMAD R6, R6, 0x31, RZ ;  /* 0x0000003106067824 */ /* 0x001fc800078e02ff */
[----:B------:R-:W-:-:S05]  /*2ad0*/  IMAD.WIDE R88, R6, 0x2, R22 ;  /* 0x0000000206587825 */ /* 0x000fca00078e0216 */
[----:B------:R0:W3:Y:S02]  /*2ae0*/  @P0 LDG.E.U16 R21, desc[UR18][R88.64] ;  /* 0x0000001258150981 */ /* 0x0000e4000c1e1500 */
[----:B0-----:R-:W-:-:S05]  /*2af0*/  IMAD.WIDE R88, R4, 0x2, R22 ;  /* 0x0000000204587825 */ /* 0x001fca00078e0216 */
[----:B------:R0:W4:Y:S02]  /*2b00*/  @P3 LDG.E.U16 R106, desc[UR18][R88.64] ;  /* 0x00000012586a3981 */ /* 0x000124000c1e1500 */
[----:B0-----:R-:W-:Y:S02]  /*2b10*/  IMAD.WIDE R88, R0, 0x2, R22 ;  /* 0x0000000200587825 */ /* 0x001fe400078e0216 */
[----:B------:R-:W0:Y:S03]  /*2b20*/  LDC R0, c[0x0][0x238] ;  /* 0x00008e00ff007b82 */ /* 0x000e260000000800 */
[----:B------:R1:W4:Y:S01]  /*2b30*/  @P1 LDG.E.U16 R108, desc[UR18][R88.64] ;  /* 0x00000012586c1981 */ /* 0x000322000c1e1500 */
[----:B------:R-:W-:Y:S02]  /*2b40*/  ISETP.GT.AND P2, PT, R3, 0x33, PT ;  /* 0x000000330300780c */ /* 0x000fe40003f44270 */
[----:B------:R-:W-:-:S02]  /*2b50*/  PRMT R105, RZ, 0x7610, R105 ;  /* 0x00007610ff697816 */ /* 0x000fc40000000069 */
[----:B------:R-:W-:Y:S02]  /*2b60*/  ISETP.GT.AND P4, PT, R3, 0x30, PT ;  /* 0x000000300300780c */ /* 0x000fe40003f84270 */
[----:B------:R-:W-:-:S07]  /*2b70*/  PRMT R20, RZ, 0x7610, R20 ;  /* 0x00007610ff147816 */ /* 0x000fce0000000014 */
[----:B------:R-:W4:Y:S01]  /*2b80*/  @P2 LDG.E.U16 R105, desc[UR18][R92.64] ;  /* 0x000000125c692981 */ /* 0x000f22000c1e1500 */
[----:B0-----:R-:W-:Y:S01]  /*2b90*/  IMAD R0, R0, 0x37, RZ ;  /* 0x0000003700007824 */ /* 0x001fe200078e02ff */
[----:B------:R-:W-:Y:S02]  /*2ba0*/  PRMT R109, RZ, 0x7610, R109 ;  /* 0x00007610ff6d7816 */ /* 0x000fe4000000006d */
[----:B------:R-:W3:Y:S01]  /*2bb0*/  @P4 LDG.E.U16 R20, desc[UR18][R96.64] ;  /* 0x0000001260144981 */ /* 0x000ee2000c1e1500 */
[----:B-1----:R-:W-:Y:S02]  /*2bc0*/  IMAD.WIDE R88, R0, 0x2, R22 ;  /* 0x0000000200587825 */ /* 0x002fe400078e0216 */
[----:B------:R-:W0:Y:S01]  /*2bd0*/  LDC R0, c[0x0][0x238] ;  /* 0x00008e00ff007b82 */ /* 0x000e220000000800 */
[C---:B------:R-:W-:Y:S02]  /*2be0*/  ISETP.GT.AND P2, PT, R3.reuse, 0x37, PT ;  /* 0x000000370300780c */ /* 0x040fe40003f44270 */
[----:B------:R-:W-:-:S02]  /*2bf0*/  ISETP.GT.AND P4, PT, R3, 0x35, PT ;  /* 0x000000350300780c */ /* 0x000fc40003f84270 */
[----:B------:R-:W-:Y:S01]  /*2c00*/  ISETP.GT.AND P0, PT, R3, 0x1, PT ;  /* 0x000000010300780c */ /* 0x000fe20003f04270 */
[----:B------:R-:W-:Y:S01]  /*2c10*/  STL [R1+0xa4], R7 ;  /* 0x0000a40701007387 */ /* 0x000fe20000100800 */
[----:B------:R-:W-:-:S07]  /*2c20*/  PRMT R107, RZ, 0x7610, R107 ;  /* 0x00007610ff6b7816 */ /* 0x000fce000000006b */
[----:B------:R1:W4:Y:S01]  /*2c30*/  @P2 LDG.E.U16 R109, desc[UR18][R88.64] ;  /* 0x00000012586d2981 */ /* 0x000322000c1e1500 */
[----:B0-----:R-:W-:-:S03]  /*2c40*/  IMAD R0, R0, 0x38, RZ ;  /* 0x0000003800007824 */ /* 0x001fc600078e02ff */
[----:B--2---:R-:W-:Y:S01]  /*2c50*/  STL [R1+0xac], R8 ;  /* 0x0000ac0801007387 */ /* 0x004fe20000100800 */
[----:B-1----:R-:W-:-:S03]  /*2c60*/  IMAD.WIDE R88, R0, 0x2, R22 ;  /* 0x0000000200587825 */ /* 0x002fc600078e0216 */
[----:B------:R0:W2:Y:S01]  /*2c70*/  @P4 LDG.E.U16 R107, desc[UR18][R90.64] ;  /* 0x000000125a6b4981 */ /* 0x0000a2000c1e1500 */
[----:B------:R-:W1:Y:S03]  /*2c80*/  LDC R0, c[0x0][0x238] ;  /* 0x00008e00ff007b82 */ /* 0x000e660000000800 */
[----:B------:R-:W-:Y:S04]  /*2c90*/  STL [R1+0xb0], R9 ;  /* 0x0000b00901007387 */ /* 0x000fe80000100800 */
[----:B------:R-:W-:Y:S01]  /*2ca0*/  STL [R1+0xb4], R10 ;  /* 0x0000b40a01007387 */ /* 0x000fe20000100800 */
[----:B0-----:R-:W-:-:S03]  /*2cb0*/  IMAD.WIDE R90, R94, 0x2, R22 ;  /* 0x000000025e5a7825 */ /* 0x001fc600078e0216 */
[----:B------:R0:W-:Y:S02]  /*2cc0*/  STL [R1+0xb8], R11 ;  /* 0x0000b80b01007387 */ /* 0x0001e40000100800 */
[----:B0-----:R-:W-:-:S06]  /*2cd0*/  PRMT R11, RZ, 0x7610, R11 ;  /* 0x00007610ff0b7816 */ /* 0x001fcc000000000b */
[----:B------:R-:W4:Y:S01]  /*2ce0*/  @P0 LDG.E.U16 R11, desc[UR18][R90.64] ;  /* 0x000000125a0b0981 */ /* 0x000f22000c1e1500 */
[----:B------:R-:W-:Y:S02]  /*2cf0*/  ISETP.GT.AND P0, PT, R3, 0x38, PT ;  /* 0x000000380300780c */ /* 0x000fe40003f04270 */
[----:B------:R-:W-:Y:S01]  /*2d00*/  PRMT R110, RZ, 0x7610, R110 ;  /* 0x00007610ff6e7816 */ /* 0x000fe2000000006e */
[----:B-1----:R-:W-:-:S10]  /*2d10*/  IMAD R0, R0, 0x39, RZ ;  /* 0x0000003900007824 */ /* 0x002fd400078e02ff */
[----:B------:R0:W2:Y:S02]  /*2d20*/  @P0 LDG.E.U16 R110, desc[UR18][R88.64] ;  /* 0x00000012586e0981 */ /* 0x0000a4000c1e1500 */
[----:B0-----:R-:W-:Y:S02]  /*2d30*/  IMAD.WIDE R88, R0, 0x2, R22 ;  /* 0x0000000200587825 */ /* 0x001fe400078e0216 */
[----:B------:R-:W0:Y:S01]  /*2d40*/  LDC R0, c[0x0][0x238] ;  /* 0x00008e00ff007b82 */ /* 0x000e220000000800 */
[----:B------:R-:W-:Y:S02]  /*2d50*/  ISETP.GT.AND P1, PT, R3, 0x39, PT ;  /* 0x000000390300780c */ /* 0x000fe40003f24270 */
[----:B------:R-:W-:-:S11]  /*2d60*/  PRMT R111, RZ, 0x7610, R111 ;  /* 0x00007610ff6f7816 */ /* 0x000fd6000000006f */
[----:B------:R1:W4:Y:S01]  /*2d70*/  @P1 LDG.E.U16 R111, desc[UR18][R88.64] ;  /* 0x00000012586f1981 */ /* 0x000322000c1e1500 */
[----:B0-----:R-:W-:-:S04]  /*2d80*/  IMAD R0, R0, 0x3a, RZ ;  /* 0x0000003a00007824 */ /* 0x001fc800078e02ff */
[----:B-1----:R-:W-:Y:S02]  /*2d90*/  IMAD.WIDE R88, R0, 0x2, R22 ;  /* 0x0000000200587825 */ /* 0x002fe400078e0216 */
        /* <DEDUP_REMOVED lines=25> */
[----:B------:R-:W1:Y:S01]  /*2f30*/  S2R R4, SR_TID.X ;  /* 0x0000000000047919 */ /* 0x000e620000002100 */
[C---:B------:R-:W-:Y:S02]  /*2f40*/  ISETP.GT.AND P0, PT, R3.reuse, 0x3e, PT ;  /* 0x0000003e0300780c */ /* 0x040fe40003f04270 */
[----:B------:R-:W-:Y:S02]  /*2f50*/  ISETP.GT.AND P1, PT, R3, 0x3f, PT ;  /* 0x0000003f0300780c */ /* 0x000fe40003f24270 */
[----:B------:R-:W-:Y:S01]  /*2f60*/  PRMT R116, RZ, 0x7610, R116 ;  /* 0x00007610ff747816 */ /* 0x000fe20000000074 */
[----:B------:R3:W-:Y:S01]  /*2f70*/  STL.64 [R1+0xc0], R12 ;  /* 0x0000c00c01007387 */ /* 0x0007e20000100a00 */
[----:B------:R-:W-:-:S07]  /*2f80*/  PRMT R117, RZ, 0x7610, R117 ;  /* 0x00007610ff757816 */ /* 0x000fce0000000075 */
[----:B------:R2:W4:Y:S01]  /*2f90*/  @P0 LDG.E.U16 R116, desc[UR18][R88.64] ;  /* 0x0000001258740981 */ /* 0x000522000c1e1500 */
[----:B---3--:R-:W3:Y:S01]  /*2fa0*/  LDC R12, c[0x0][0x23c] ;  /* 0x00008f00ff0c7b82 */ /* 0x008ee20000000800 */
[----:B0-----:R-:W-:-:S04]  /*2fb0*/  IMAD R0, R0, 0x3f, RZ ;  /* 0x0000003f00007824 */ /* 0x001fc800078e02ff */
[----:B--2---:R-:W-:-:S05]  /*2fc0*/  IMAD.WIDE R88, R0, 0x2, R22 ;  /* 0x0000000200587825 */ /* 0x004fca00078e0216 */
[----:B------:R0:W2:Y:S01]  /*2fd0*/  @P1 LDG.E.U16 R117, desc[UR18][R88.64] ;  /* 0x0000001258751981 */ /* 0x0000a2000c1e1500 */
[----:B------:R-:W-:Y:S01]  /*2fe0*/  BAR.SYNC.DEFER_BLOCKING 0x0 ;  /* 0x0000000000007b1d */ /* 0x000fe20000010000 */
[----:B-1----:R-:W-:-:S04]  /*2ff0*/  LOP3.LUT R4, R4, 0x3f, RZ, 0xc0, !PT ;  /* 0x0000003f04047812 */ /* 0x002fc800078ec0ff */
[C---:B------:R-:W-:Y:S01]  /*3000*/  ISETP.GE.AND P0, PT, R4.reuse, R3, PT ;  /* 0x000000030400720c */ /* 0x040fe20003f06270 */
[----:B------:R1:W-:Y:S01]  /*3010*/  STL.64 [R1+0xc8], R14 ;  /* 0x0000c80e01007387 */ /* 0x0003e20000100a00 */
[----:B---3--:R-:W-:-:S03]  /*3020*/  IMAD R12, R4, R12, RZ ;  /* 0x0000000c040c7224 */ /* 0x008fc600078e02ff */
[----:B------:R-:W3:Y:S01]  /*3030*/  LDL.LU R8, [R1+0x24] ;  /* 0x0000240001087983 */ /* 0x000ee20000300800 */
[----:B0-----:R-:W-:Y:S02]  /*3040*/  IMAD.MOV.U32 R88, RZ, RZ, R99 ;  /* 0x000000ffff587224 */ /* 0x001fe400078e0063 */
[----:B------:R-:W-:Y:S01]  /*3050*/  IMAD.MOV.U32 R89, RZ, RZ, R98 ;  /* 0x000000ffff597224 */ /* 0x000fe200078e0062 */
[----:B------:R-:W4:Y:S01]  /*3060*/  LDL.LU R7, [R1+0x28] ;  /* 0x0000280001077983 */ /* 0x000f220000300800 */
[----:B------:R-:W-:Y:S01]  /*3070*/  PRMT R118, RZ, 0x7610, R118 ;  /* 0x00007610ff767816 */ /* 0x000fe20000000076 */
[----:B------:R-:W-:Y:S02]  /*3080*/  IMAD.WIDE R90, R12, 0x2, R88 ;  /* 0x000000020c5a7825 */ /* 0x000fe400078e0258 */
[----:B------:R-:W2:Y:S04]  /*3090*/  LDL.LU R6, [R1+0x3c] ;  /* 0x00003c0001067983 */ /* 0x000ea80000300800 */
[----:B------:R-:W2:Y:S04]  /*30a0*/  LDL.LU R0, [R1+0x18] ;  /* 0x0000180001007983 */ /* 0x000ea80000300800 */
[----:B-1----:R-:W2:Y:S04]  /*30b0*/  LDL.LU R14, [R1+0x70] ;  /* 0x00007000010e7983 */ /* 0x002ea80000300800 */
[----:B------:R-:W2:Y:S04]  /*30c0*/  LDL.LU R4, [R1+0x74] ;  /* 0x0000740001047983 */ /* 0x000ea80000300800 */
[----:B------:R-:W2:Y:S04]  /*30d0*/  LDL.LU R13, [R1+0x7c] ;  /* 0x00007c00010d7983 */ /* 0x000ea80000300800 */
[----:B------:R0:W2:Y:S02]  /*30e0*/  @!P0 LDG.E.U16 R118, desc[UR18][R90.64] ;  /* 0x000000125a768981 */ /* 0x0000a4000c1e1500 */
[----:B0-----:R-:W-:-:S02]  /*30f0*/  IMAD.MOV.U32 R90, RZ, RZ, R103 ;  /* 0x000000ffff5a7224 */ /* 0x001fc400078e0067 */
[----:B------:R-:W2:Y:S01]  /*3100*/  LDL.LU R103, [R1+0x78] ;  /* 0x0000780001677983 */ /* 0x000ea20000300800 */
[----:B------:R-:W-:Y:S01]  /*3110*/  IMAD.MOV.U32 R91, RZ, RZ, R101 ;  /* 0x000000ffff5b7224 */ /* 0x000fe200078e0065 */
[----:B------:R-:W-:Y:S02]  /*3120*/  PRMT R119, RZ, 0x7610, R119 ;  /* 0x00007610ff777816 */ /* 0x000fe40000000077 */
[----:B------:R0:W-:Y:S01]  /*3130*/  STS.U16 [R5+UR16], R100 ;  /* 0x0000006405007988 */ /* 0x0001e20008000410 */
[----:B------:R-:W-:-:S03]  /*3140*/  IMAD.WIDE R92, R12, 0x2, R90 ;  /* 0x000000020c5c7825 */ /* 0x000fc600078e025a */
[----:B------:R1:W-:Y:S04]  /*3150*/  STS.U16 [R5+UR16+0x400], R102 ;  /* 0x0004006605007988 */ /* 0x0003e80008000410 */
[----:B------:R0:W2:Y:S04]  /*3160*/  @!P0 LDG.E.U16 R119, desc[UR18][R92.64] ;  /* 0x000000125c778981 */ /* 0x0000a8000c1e1500 */
[----:B------:R-:W2:Y:S04]  /*3170*/  LDL.LU R10, [R1+0x54] ;  /* 0x00005400010a7983 */ /* 0x000ea80000300800 */
[----:B------:R-:W2:Y:S01]  /*3180*/  LDL.LU R9, [R1+0x38] ;  /* 0x0000380001097983 */ /* 0x000ea20000300800 */
[----:B0-----:R-:W-:-:S02]  /*3190*/  IMAD.MOV.U32 R92, RZ, RZ, R121 ;  /* 0x000000ffff5c7224 */ /* 0x001fc400078e0079 */
[--C-:B------:R-:W-:Y:S01]  /*31a0*/  IMAD.MOV.U32 R93, RZ, RZ, R120.reuse ;  /* 0x000000ffff5d7224 */ /* 0x100fe200078e0078 */
[----:B------:R-:W-:Y:S01]  /*31b0*/  PRMT R120, RZ, 0x7610, R120 ;  /* 0x00007610ff787816 */ /* 0x000fe20000000078 */
[----:B------:R-:W-:Y:S01]  /*31c0*/  IMAD.WIDE R94, R12, 0x2, R92 ;  /* 0x000000020c5e7825 */ /* 0x000fe200078e025c */
[----:B------:R-:W-:-:S04]  /*31d0*/  PRMT R121, RZ, 0x7610, R121 ;  /* 0x00007610ff797816 */ /* 0x000fc80000000079 */
[----:B------:R0:W2:Y:S02]  /*31e0*/  @!P0 LDG.E.U16 R120, desc[UR18][R94.64] ;  /* 0x000000125e788981 */ /* 0x0000a4000c1e1500 */
[----:B0-----:R-:W-:Y:S02]  /*31f0*/  IMAD.MOV.U32 R94, RZ, RZ, R123 ;  /* 0x000000ffff5e7224 */ /* 0x001fe400078e007b */
[----:B------:R-:W-:Y:S02]  /*3200*/  IMAD.MOV.U32 R95, RZ, RZ, R122 ;  /* 0x000000ffff5f7224 */ /* 0x000fe400078e007a */
        /* <DEDUP_REMOVED lines=8> */
[----:B---3--:R-:W-:Y:S02]  /*3290*/  IMAD.MOV.U32 R99, RZ, RZ, R8 ;  /* 0x000000ffff637224 */ /* 0x008fe400078e0008 */
[----:B------:R-:W3:Y:S01]  /*32a0*/  LDL.LU R8, [R1+0x14] ;  /* 0x0000140001087983 */ /* 0x000ee20000300800 */
[----:B----4-:R-:W-:-:S03]  /*32b0*/  IMAD.MOV.U32 R98, RZ, RZ, R7 ;  /* 0x000000ffff627224 */ /* 0x010fc600078e0007 */
[----:B------:R-:W4:Y:S01]  /*32c0*/  LDL.LU R7, [R1] ;  /* 0x0000000001077983 */ /* 0x000f220000300800 */
[----:B------:R-:W-:-:S05]  /*32d0*/  IMAD.WIDE R124, R12, 0x2, R98 ;  /* 0x000000020c7c7825 */ /* 0x000fca00078e0262 */
[----:B------:R0:W4:Y:S01]  /*32e0*/  @!P0 LDG.E.U16 R123, desc[UR18][R124.64] ;  /* 0x000000127c7b8981 */ /* 0x000122000c1e1500 */
[----:B--2---:R-:W-:Y:S02]  /*32f0*/  IMAD.MOV.U32 R101, RZ, RZ, R14 ;  /* 0x000000ffff657224 */ /* 0x004fe400078e000e */
[----:B------:R-:W-:Y:S02]  /*3300*/  IMAD.MOV.U32 R100, RZ, RZ, R4 ;  /* 0x000000ffff647224 */ /* 0x000fe400078e0004 */
[----:B------:R-:W2:Y:S01]  /*3310*/  LDL.LU R4, [R1+0x10] ;  /* 0x0000100001047983 */ /* 0x000ea20000300800 */
[----:B-1----:R-:W-:Y:S01]  /*3320*/  IMAD.MOV.U32 R102, RZ, RZ, R13 ;  /* 0x000000ffff667224 */ /* 0x002fe200078e000d */
[----:B0-----:R-:W-:Y:S01]  /*3330*/  PRMT R124, RZ, 0x7610, R124 ;  /* 0x00007610ff7c7816 */ /* 0x001fe2000000007c */
[----:B------:R-:W-:Y:S01]  /*3340*/  IMAD.WIDE R14, R12, 0x2, R100 ;  /* 0x000000020c0e7825 */ /* 0x000fe200078e0264 */
[----:B------:R-:W-:-:S04]  /*3350*/  PRMT R125, RZ, 0x7610, R125 ;  /* 0x00007610ff7d7816 */ /* 0x000fc8000000007d */
[----:B------:R-:W2:Y:S01]  /*3360*/  @!P0 LDG.E.U16 R124, desc[UR18][R14.64] ;  /* 0x000000120e7c8981 */ /* 0x000ea2000c1e1500 */
[----:B------:R-:W-:-:S03]  /*3370*/  IMAD.WIDE R12, R12, 0x2, R102 ;  /* 0x000000020c0c7825 */ /* 0x000fc600078e0266 */
[----:B------:R-:W2:Y:S04]  /*3380*/  LDL.LU.64 R14, [R1+0xc8] ;  /* 0x0000c800010e7983 */ /* 0x000ea80000300a00 */
[----:B------:R-:W2:Y:S04]  /*3390*/  @!P0 LDG.E.U16 R125, desc[UR18][R12.64] ;  /* 0x000000120c7d8981 */ /* 0x000ea8000c1e1500 */
[----:B------:R-:W3:Y:S04]  /*33a0*/  LDL.LU.64 R12, [R1+0xc0] ;  /* 0x0000c000010c7983 */ /* 0x000ee80000300a00 */
[----:B------:R0:W-:Y:S04]  /*33b0*/  STS.U16 [R5+UR16+0x800], R6 ;  /* 0x0008000605007988 */ /* 0x0001e80008000410 */
[----:B------:R1:W-:Y:S04]  /*33c0*/  STS.U16 [R5+UR16+0xc00], R0 ;  /* 0x000c000005007988 */ /* 0x0003e80008000410 */
[----:B------:R1:W-:Y:S01]  /*33d0*/  STS.U16 [R5+UR16+0x1000], R2 ;  /* 0x0010000205007988 */ /* 0x0003e20008000410 */
[----:B0-----:R-:W-:-:S03]  /*33e0*/  LOP3.LUT R6, R5, 0x10, RZ, 0x3c, !PT ;  /* 0x0000001005067812 */ /* 0x001fc600078e3cff */
[----:B------:R-:W-:Y:S04]  /*33f0*/  STS.U16 [R5+UR16+0x1800], R20 ;  /* 0x0018001405007988 */ /* 0x000fe80008000410 */
[----:B-1----:R-:W2:Y:S04]  /*3400*/  LDL.LU R0, [R1+0x68] ;  /* 0x0000680001007983 */ /* 0x002ea80000300800 */
[----:B------:R-:W2:Y:S04]  /*3410*/  LDL.LU R2, [R1+0x4c] ;  /* 0x00004c0001027983 */ /* 0x000ea80000300800 */
[----:B------:R-:W-:Y:S04]  /*3420*/  STS.U16 [R5+UR16+0x1c00], R110 ;  /* 0x001c006e05007988 */ /* 0x000fe80008000410 */
[----:B---3--:R0:W-:Y:S04]  /*3430*/  STS.U16 [R5+UR16+0x1400], R12 ;  /* 0x0014000c05007988 */ /* 0x0081e80008000410 */
[----:B------:R1:W-:Y:S04]  /*3440*/  STS.U16 [R6+UR16+0x80], R11 ;  /* 0x0000800b06007988 */ /* 0x0003e80008000410 */
[----:B------:R3:W-:Y:S04]  /*3450*/  STS.U16 [R6+UR16+0x480], R10 ;  /* 0x0004800a06007988 */ /* 0x0007e80008000410 */
[----:B0-----:R-:W2:Y:S04]  /*3460*/  LDL.LU R12, [R1+0x30] ;  /* 0x00003000010c7983 */ /* 0x001ea80000300800 */
[----:B------:R-:W2:Y:S04]  /*3470*/  LDL.LU R20, [R1+0x34] ;  /* 0x0000340001147983 */ /* 0x000ea80000300800 */
[----:B------:R-:W2:Y:S04]  /*3480*/  LDL.LU R110, [R1+0x50] ;  /* 0x00005000016e7983 */ /* 0x000ea80000300800 */
[----:B-1----:R-:W2:Y:S04]  /*3490*/  LDL.LU R11, [R1+0xb8] ;  /* 0x0000b800010b7983 */ /* 0x002ea80000300800 */
[----:B------:R0:W-:Y:S04]  /*34a0*/  STS.U16 [R6+UR16+0x880], R9 ;  /* 0x0008800906007988 */ /* 0x0001e80008000410 */
[----:B---3--:R-:W3:Y:S04]  /*34b0*/  LDL.LU R10, [R1+0xb4] ;  /* 0x0000b400010a7983 */ /* 0x008ee80000300800 */
[----:B------:R1:W-:Y:S04]  /*34c0*/  STS.U16 [R6+UR16+0xc80], R8 ;  /* 0x000c800806007988 */ /* 0x0003e80008000410 */
[----:B0-----:R-:W3:Y:S04]  /*34d0*/  LDL.LU R9, [R1+0xb0] ;  /* 0x0000b00001097983 */ /* 0x001ee80000300800 */
[----:B----4-:R-:W-:Y:S04]  /*34e0*/  STS.U16 [R6+UR16+0x1080], R7 ;  /* 0x0010800706007988 */ /* 0x010fe80008000410 */
[----:B-1----:R-:W4:Y:S04]  /*34f0*/  LDL.LU R8, [R1+0xac] ;  /* 0x0000ac0001087983 */ /* 0x002f280000300800 */
[----:B------:R0:W-:Y:S04]  /*3500*/  STS.U16 [R6+UR16+0x1480], R13 ;  /* 0x0014800d06007988 */ /* 0x0001e80008000410 */
[----:B------:R1:W-:Y:S04]  /*3510*/  STS.U16 [R6+UR16+0x1880], R21 ;  /* 0x0018801506007988 */ /* 0x0003e80008000410 */
[----:B0-----:R-:W2:Y:S04]  /*3520*/  LDL.LU R13, [R1+0x6c] ;  /* 0x00006c00010d7983 */ /* 0x001ea80000300800 */
[----:B-1----:R-:W3:Y:S01]  /*3530*/  LDL.LU R6, [R1+0xa8] ;  /* 0x0000a80001067983 */ /* 0x002ee20000300800 */
[----:B------:R-:W-:-:S02]  /*3540*/  LOP3.LUT R21, R5, 0x10, RZ, 0x3c, !PT ;  /* 0x0000001005157812 */ /* 0x000fc400078e3cff */
[----:B------:R-:W-:-:S03]  /*3550*/  LOP3.LUT R7, R5, 0x20, RZ, 0x3c, !PT ;  /* 0x0000002005077812 */ /* 0x000fc600078e3cff */
[----:B------:R0:W-:Y:S04]  /*3560*/  STS.U16 [R21+UR16+0x1c80], R111 ;  /* 0x001c806f15007988 */ /* 0x0001e80008000410 */
[----:B0-----:R-:W4:Y:S04]  /*3570*/  LDL.LU R111, [R1+0x20] ;  /* 0x00002000016f7983 */ /* 0x001f280000300800 */
[----:B------:R-:W4:Y:S04]  /*3580*/  LDL.LU R21, [R1+0x5c] ;  /* 0x00005c0001157983 */ /* 0x000f280000300800 */
[----:B--2---:R0:W-:Y:S04]  /*3590*/  STS.U16 [R7+UR16+0x100], R13 ;  /* 0x0001000d07007988 */ /* 0x0041e80008000410 */
[----:B------:R1:W-:Y:S04]  /*35a0*/  STS.U16 [R7+UR16+0x500], R110 ;  /* 0x0005006e07007988 */ /* 0x0003e80008000410 */
[----:B------:R2:W-:Y:S04]  /*35b0*/  STS.U16 [R7+UR16+0x900], R20 ;  /* 0x0009001407007988 */ /* 0x0005e80008000410 */
[----:B0-----:R-:W4:Y:S04]  /*35c0*/  LDL.LU R13, [R1+0x40] ;  /* 0x00004000010d7983 */ /* 0x001f280000300800 */
[----:B------:R-:W-:Y:S04]  /*35d0*/  STS.U16 [R7+UR16+0xd00], R4 ;  /* 0x000d000407007988 */ /* 0x000fe80008000410 */
[----:B-1----:R-:W4:Y:S04]  /*35e0*/  LDL.LU R110, [R1+0x1c] ;  /* 0x00001c00016e7983 */ /* 0x002f280000300800 */
[----:B--2---:R-:W2:Y:S04]  /*35f0*/  LDL.LU R20, [R1+0x8] ;  /* 0x0000080001147983 */ /* 0x004ea80000300800 */
[----:B---3--:R0:W-:Y:S04]  /*3600*/  STS.U16 [R7+UR16+0x1100], R6 ;  /* 0x0011000607007988 */ /* 0x0081e80008000410 */
[----:B------:R1:W-:Y:S04]  /*3610*/  STS.U16 [R7+UR16+0x1500], R14 ;  /* 0x0015000e07007988 */ /* 0x0003e80008000410 */
[----:B------:R3:W-:Y:S04]  /*3620*/  STS.U16 [R7+UR16+0x1900], R104 ;  /* 0x0019006807007988 */ /* 0x0007e80008000410 */
[----:B0-----:R-:W4:Y:S04]  /*3630*/  LDL.LU R6, [R1+0x2c] ;  /* 0x00002c0001067983 */ /* 0x001f280000300800 */
[----:B-1----:R-:W2:Y:S04]  /*3640*/  LDL.LU R14, [R1+0x44] ;  /* 0x00004400010e7983 */ /* 0x002ea80000300800 */
[----:B---3--:R-:W3:Y:S04]  /*3650*/  LDL.LU R104, [R1+0x60] ;  /* 0x0000600001687983 */ /* 0x008ee80000300800 */
[----:B------:R0:W-:Y:S04]  /*3660*/  STS.U16 [R7+UR16+0x1d00], R112 ;  /* 0x001d007007007988 */ /* 0x0001e80008000410 */
[----:B0-----:R-:W4:Y:S04]  /*3670*/  LDL.LU R7, [R1+0xa4] ;  /* 0x0000a40001077983 */ /* 0x001f280000300800 */
[----:B------:R-:W2:Y:S01]  /*3680*/  LDL.LU R112, [R1+0xc] ;  /* 0x00000c0001707983 */ /* 0x000ea20000300800 */
[----:B------:R-:W-:-:S05]  /*3690*/  LOP3.LUT R4, R5, 0x30, RZ, 0x3c, !PT ;  /* 0x0000003005047812 */ /* 0x000fca00078e3cff */
[----:B------:R0:W-:Y:S04]  /*36a0*/  STS.U16 [R4+UR16+0x180], R0 ;  /* 0x0001800004007988 */ /* 0x0001e80008000410 */
[----:B------:R1:W-:Y:S04]  /*36b0*/  STS.U16 [R4+UR16+0x580], R2 ;  /* 0x0005800204007988 */ /* 0x0003e80008000410 */
[----:B------:R1:W-:Y:S04]  /*36c0*/  STS.U16 [R4+UR16+0x980], R12 ;  /* 0x0009800c04007988 */ /* 0x0003e80008000410 */
[----:B0-----:R-:W3:Y:S04]  /*36d0*/  LDL.LU R0, [R1+0xa0] ;  /* 0x0000a00001007983 */ /* 0x001ee80000300800 */
[----:B-1----:R-:W3:Y:S04]  /*36e0*/  LDL.LU R2, [R1+0x9c] ;  /* 0x00009c0001027983 */ /* 0x002ee80000300800 */
[----:B------:R-:W3:Y:S04]  /*36f0*/  LDL.LU R12, [R1+0x58] ;  /* 0x00005800010c7983 */ /* 0x000ee80000300800 */
[----:B--2---:R-:W-:Y:S04]  /*3700*/  STS.U16 [R4+UR16+0xd80], R112 ;  /* 0x000d807004007988 */ /* 0x004fe80008000410 */
[----:B----4-:R0:W-:Y:S04]  /*3710*/  STS.U16 [R4+UR16+0x1180], R7 ;  /* 0x0011800704007988 */ /* 0x0101e80008000410 */
[----:B------:R1:W-:Y:S04]  /*3720*/  STS.U16 [R4+UR16+0x1580], R15 ;  /* 0x0015800f04007988 */ /* 0x0003e80008000410 */
[----:B0-----:R-:W2:Y:S04]  /*3730*/  LDL.LU R7, [R1+0x48] ;  /* 0x0000480001077983 */ /* 0x001ea80000300800 */
[----:B-1----:R-:W4:Y:S04]  /*3740*/  LDL.LU R15, [R1+0x64] ;  /* 0x00006400010f7983 */ /* 0x002f280000300800 */
[----:B------:R0:W-:Y:S04]  /*3750*/  STS.U16 [R4+UR16+0x1980], R105 ;  /* 0x0019806904007988 */ /* 0x0001e80008000410 */
[----:B0-----:R-:W3:Y:S01]  /*3760*/  LDL.LU R4, [R1+0x98] ;  /* 0x0000980001047983 */ /* 0x001ee20000300800 */
[----:B------:R-:W-:-:S02]  /*3770*/  LOP3.LUT R105, R5, 0x30, RZ, 0x3c, !PT ;  /* 0x0000003005697812 */ /* 0x000fc400078e3cff */
[----:B------:R-:W-:-:S03]  /*3780*/  LOP3.LUT R112, R5, 0x40, RZ, 0x3c, !PT ;  /* 0x0000004005707812 */ /* 0x000fc600078e3cff */
[----:B------:R-:W-:Y:S04]  /*3790*/  STS.U16 [R105+UR16+0x1d80], R113 ;  /* 0x001d807169007988 */ /* 0x000fe80008000410 */
[----:B----4-:R-:W-:Y:S04]  /*37a0*/  STS.U16 [R112+UR16+0x200], R15 ;  /* 0x0002000f70007988 */ /* 0x010fe80008000410 */
[----:B--2---:R-:W-:Y:S04]  /*37b0*/  STS.U16 [R112+UR16+0x600], R7 ;  /* 0x0006000770007988 */ /* 0x004fe80008000410 */
[----:B------:R0:W-:Y:S04]  /*37c0*/  STS.U16 [R112+UR16+0xa00], R6 ;  /* 0x000a000670007988 */ /* 0x0001e80008000410 */
[----:B---3--:R1:W-:Y:S01]  /*37d0*/  STS.U16 [R112+UR16+0xe00], R4 ;  /* 0x000e000470007988 */ /* 0x0083e20008000410 */
[----:B0-----:R-:W-:-:S03]  /*37e0*/  LOP3.LUT R6, R5, 0x50, RZ, 0x3c, !PT ;  /* 0x0000005005067812 */ /* 0x001fc600078e3cff */
[----:B------:R-:W-:Y:S04]  /*37f0*/  STS.U16 [R112+UR16+0x1200], R8 ;  /* 0x0012000870007988 */ /* 0x000fe80008000410 */
[----:B------:R-:W-:Y:S04]  /*3800*/  STS.U16 [R112+UR16+0x1600], R16 ;  /* 0x0016001070007988 */ /* 0x000fe80008000410 */
[----:B------:R-:W-:Y:S04]  /*3810*/  STS.U16 [R112+UR16+0x1a00], R106 ;  /* 0x001a006a70007988 */ /* 0x000fe80008000410 */
[----:B------:R-:W-:Y:S04]  /*3820*/  STS.U16 [R112+UR16+0x1e00], R114 ;  /* 0x001e007270007988 */ /* 0x000fe80008000410 */
[----:B------:R-:W-:Y:S04]  /*3830*/  STS.U16 [R6+UR16+0x280], R104 ;  /* 0x0002806806007988 */ /* 0x000fe80008000410 */
[----:B------:R-:W-:Y:S04]  /*3840*/  STS.U16 [R6+UR16+0x680], R14 ;  /* 0x0006800e06007988 */ /* 0x000fe80008000410 */
[----:B------:R-:W-:Y:S04]  /*3850*/  STS.U16 [R6+UR16+0xa80], R111 ;  /* 0x000a806f06007988 */ /* 0x000fe80008000410 */
[----:B-1----:R-:W2:Y:S04]  /*3860*/  LDL.LU R4, [R1+0x94] ;  /* 0x0000940001047983 */ /* 0x002ea80000300800 */
[----:B------:R0:W-:Y:S04]  /*3870*/  STS.U16 [R6+UR16+0xe80], R2 ;  /* 0x000e800206007988 */ /* 0x0001e80008000410 */
[----:B0-----:R-:W3:Y:S01]  /*3880*/  LDL.LU R2, [R1+0x90] ;  /* 0x0000900001027983 */ /* 0x001ee20000300800 */
[----:B------:R-:W-:-:S03]  /*3890*/  LOP3.LUT R7, R5, 0x60, RZ, 0x3c, !PT ;  /* 0x0000006005077812 */ /* 0x000fc600078e3cff */
[----:B------:R-:W-:Y:S04]  /*38a0*/  STS.U16 [R6+UR16+0x1280], R9 ;  /* 0x0012800906007988 */ /* 0x000fe80008000410 */
[----:B------:R-:W-:Y:S04]  /*38b0*/  STS.U16 [R6+UR16+0x1680], R17 ;  /* 0x0016801106007988 */ /* 0x000fe80008000410 */
[----:B------:R-:W-:Y:S04]  /*38c0*/  STS.U16 [R6+UR16+0x1a80], R107 ;  /* 0x001a806b06007988 */ /* 0x000fe80008000410 */
[----:B------:R0:W-:Y:S04]  /*38d0*/  STS.U16 [R6+UR16+0x1e80], R115 ;  /* 0x001e807306007988 */ /* 0x0001e80008000410 */
[----:B------:R-:W-:Y:S04]  /*38e0*/  STS.U16 [R7+UR16+0x300], R21 ;  /* 0x0003001507007988 */ /* 0x000fe80008000410 */
[----:B------:R-:W-:Y:S01]  /*38f0*/  STS.U16 [R7+UR16+0x700], R13 ;  /* 0x0007000d07007988 */ /* 0x000fe20008000410 */
[----:B0-----:R-:W-:-:S03]  /*3900*/  LOP3.LUT R6, R5, 0x70, RZ, 0x3c, !PT ;  /* 0x0000007005067812 */ /* 0x001fc600078e3cff */
[----:B------:R-:W-:Y:S04]  /*3910*/  STS.U16 [R7+UR16+0xb00], R110 ;  /* 0x000b006e07007988 */ /* 0x000fe80008000410 */
[----:B------:R-:W-:Y:S04]  /*3920*/  STS.U16 [R7+UR16+0xf00], R20 ;  /* 0x000f001407007988 */ /* 0x000fe80008000410 */
[----:B------:R-:W-:Y:S04]  /*3930*/  STS.U16 [R7+UR16+0x1300], R10 ;  /* 0x0013000a07007988 */ /* 0x000fe80008000410 */
[----:B------:R-:W-:Y:S04]  /*3940*/  STS.U16 [R7+UR16+0x1700], R18 ;  /* 0x0017001207007988 */ /* 0x000fe80008000410 */
[----:B------:R-:W-:Y:S04]  /*3950*/  STS.U16 [R7+UR16+0x1b00], R108 ;  /* 0x001b006c07007988 */ /* 0x000fe80008000410 */
[----:B------:R0:W-:Y:S04]  /*3960*/  STS.U16 [R7+UR16+0x1f00], R116 ;  /* 0x001f007407007988 */ /* 0x0001e80008000410 */
[----:B------:R-:W-:Y:S01]  /*3970*/  STS.U16 [R6+UR16+0x380], R12 ;  /* 0x0003800c06007988 */ /* 0x000fe20008000410 */
[----:B------:R-:W-:Y:S01]  /*3980*/  USHF.L.U32 UR4, UR17, 0x7, URZ ;  /* 0x0000000711047899 */ /* 0x000fe2000800063f */
[----:B------:R-:W-:Y:S01]  /*3990*/  UMOV UR9, 0x40000040 ;  /* 0x4000004000097882 */ /* 0x000fe20000000000 */
[----:B------:R-:W-:Y:S01]  /*39a0*/  UMOV UR26, UR6 ;  /* 0x00000006001a7c82 */ /* 0x000fe20008000000 */
[----:B------:R-:W-:Y:S01]  /*39b0*/  UMOV UR27, UR7 ;  /* 0x00000007001b7c82 */ /* 0x000fe20008000000 */
[----:B0-----:R-:W0:Y:S01]  /*39c0*/  LDC R7, c[0x0][0x23c] ;  /* 0x00008f00ff077b82 */ /* 0x001e220000000800 */
[----:B---3--:R1:W-:Y:S04]  /*39d0*/  STS.U16 [R6+UR16+0x780], R2 ;  /* 0x0007800206007988 */ /* 0x0083e80008000410 */
[----:B-1----:R-:W3:Y:S04]  /*39e0*/  LDL.LU R2, [R1+0x8c] ;  /* 0x00008c0001027983 */ /* 0x002ee80000300800 */
[----:B--2---:R1:W-:Y:S04]  /*39f0*/  STS.U16 [R6+UR16+0xb80], R4 ;  /* 0x000b800406007988 */ /* 0x0043e80008000410 */
[----:B------:R2:W-:Y:S04]  /*3a00*/  STS.U16 [R6+UR16+0xf80], R0 ;  /* 0x000f800006007988 */ /* 0x0005e80008000410 */
[----:B------:R-:W-:Y:S04]  /*3a10*/  STS.U16 [R6+UR16+0x1380], R11 ;  /* 0x0013800b06007988 */ /* 0x000fe80008000410 */
[----:B------:R-:W-:Y:S04]  /*3a20*/  STS.U16 [R6+UR16+0x1780], R19 ;  /* 0x0017801306007988 */ /* 0x000fe80008000410 */
[----:B------:R-:W-:Y:S04]  /*3a30*/  STS.U16 [R6+UR16+0x1b80], R109 ;  /* 0x001b806d06007988 */ /* 0x000fe80008000410 */
[----:B------:R4:W-:Y:S01]  /*3a40*/  STS.U16 [R6+UR16+0x1f80], R117 ;  /* 0x001f807506007988 */ /* 0x0009e20008000410 */
[----:B------:R-:W-:-:S03]  /*3a50*/  ULOP3.LUT UR4, UR4, 0x600, URZ, 0xc0, !UPT ;  /* 0x0000060004047892 */ /* 0x000fc6000f8ec03f */
[----:B-1----:R-:W3:Y:S01]  /*3a60*/  LDL.LU R4, [R1+0x88] ;  /* 0x0000880001047983 */ /* 0x002ee20000300800 */
[----:B------:R-:W-:Y:S01]  /*3a70*/  ULEA.HI UR4, UR16, UR4, URZ, 0x1c ;  /* 0x0000000410047291 */ /* 0x000fe2000f8fe03f */
[----:B0-----:R-:W-:Y:S02]  /*3a80*/  IMAD.SHL.U32 R7, R7, 0x40, RZ ;  /* 0x0000004007077824 */ /* 0x001fe400078e00ff */
[----:B--2---:R1:W5:Y:S01]  /*3a90*/  LDL.LU R0, [R1+0x84] ;  /* 0x0000840001007983 */ /* 0x0043620000300800 */
[----:B------:R-:W-:Y:S01]  /*3aa0*/  ULOP3.LUT UR8, UR4, 0x3fff, URZ, 0xc0, !UPT ;  /* 0x00003fff04087892 */ /* 0x000fe2000f8ec03f */
[----:B----4-:R-:W0:Y:S02]  /*3ab0*/  LDC R6, c[0x0][0x238] ;  /* 0x00008e00ff067b82 */ /* 0x010e240000000800 */
[----:B------:R-:W-:Y:S01]  /*3ac0*/  UMOV UR4, URZ ;  /* 0x0000003f00047c82 */ /* 0x000fe20008000000 */
[----:B---3--:R-:W-:Y:S04]  /*3ad0*/  STS.U16 [R2+UR16+0x10000], R118 ;  /* 0x0100007602007988 */ /* 0x008fe80008000410 */
[----:B------:R-:W-:Y:S04]  /*3ae0*/  STS.U16 [R2+UR16+0x10400], R119 ;  /* 0x0104007702007988 */ /* 0x000fe80008000410 */
[----:B------:R-:W-:Y:S04]  /*3af0*/  STS.U16 [R2+UR16+0x10800], R120 ;  /* 0x0108007802007988 */ /* 0x000fe80008000410 */
[----:B------:R-:W-:Y:S04]  /*3b00*/  STS.U16 [R2+UR16+0x10c00], R121 ;  /* 0x010c007902007988 */ /* 0x000fe80008000410 */
[----:B------:R-:W-:Y:S04]  /*3b10*/  STS.U16 [R2+UR16+0x11000], R122 ;  /* 0x0110007a02007988 */ /* 0x000fe80008000410 */
[----:B------:R-:W-:Y:S04]  /*3b20*/  STS.U16 [R2+UR16+0x11400], R123 ;  /* 0x0114007b02007988 */ /* 0x000fe80008000410 */
[----:B------:R-:W-:Y:S04]  /*3b30*/  STS.U16 [R2+UR16+0x11800], R124 ;  /* 0x0118007c02007988 */ /* 0x000fe80008000410 */
[----:B------:R2:W-:Y:S01]  /*3b40*/  STS.U16 [R2+UR16+0x11c00], R125 ;  /* 0x011c007d02007988 */ /* 0x0005e20008000410 */
[----:B------:R3:W-:Y:S06]  /*3b50*/  MEMBAR.ALL.CTA ;  /* 0x0000000000007992 */ /* 0x0007ec0000008000 */
[----:B---3--:R-:W3:Y:S02]  /*3b60*/  FENCE.VIEW.ASYNC.S ;  /* 0x00000000000073c6 */ /* 0x008ee40000000000 */
[----:B---3--:R-:W-:Y:S06]  /*3b70*/  BAR.SYNC.DEFER_BLOCKING 0x0 ;  /* 0x0000000000007b1d */ /* 0x008fec0000010000 */
[----:B------:R-:W-:-:S06]  /*3b80*/  WARPGROUP.ARRIVE ;  /* 0x00000000000079c5 */ /* 0x000fcc0000000000 */
[----:B------:R-:W-:Y:S01]  /*3b90*/  HGMMA.64x64x16.F32.BF16 R56, gdesc[UR8].tnspA, R56 ;  /* 0x20e00000083879f0 */ /* 0x000fe20008701838 */
[----:B------:R-:W-:-:S04]  /*3ba0*/  UIADD3 UR8, UP0, UR8, 0x80, URZ ;  /* 0x0000008008087890 */ /* 0x000fc8000ff1e03f */
[----:B------:R-:W-:-:S03]  /*3bb0*/  UIADD3.X UR5, UR4, 0x40000040, URZ, UP0, !UPT ;  /* 0x4000004004057890 */ /* 0x000fc600087fe43f */
[----:B------:R-:W-:-:S06]  /*3bc0*/  UMOV UR4, UR8 ;  /* 0x0000000800047c82 */ /* 0x000fcc0008000000 */
[----:B------:R-:W-:Y:S01]  /*3bd0*/  HGMMA.64x64x16.F32.BF16 R56, gdesc[UR4].tnspA, R56 ;  /* 0x20e00000043879f0 */ /* 0x000fe20008701838 */
[----:B------:R-:W-:Y:S02]  /*3be0*/  UIADD3.64 UR20, UR4, 0x80, URZ ;  /* 0x0000008004147897 */ /* 0x000fe4000fffe03f */
[----:B------:R-:W-:Y:S02]  /*3bf0*/  UIADD3.64 UR12, UR4, 0x100, URZ ;  /* 0x00000100040c7897 */ /* 0x000fe4000fffe03f */
[----:B------:R-:W-:-:S05]  /*3c00*/  UIADD3.64 UR8, UR4, 0x780, URZ ;  /* 0x0000078004087897 */ /* 0x000fca000fffe03f */
[----:B------:R-:W-:Y:S01]  /*3c10*/  HGMMA.64x64x16.F32.BF16 R56, gdesc[UR20].tnspA, R56 ;  /* 0x20e00000143879f0 */ /* 0x000fe20008701838 */
[----:B------:R-:W-:-:S03]  /*3c20*/  UIADD3.64 UR24, UR4, 0x800, URZ ;  /* 0x0000080004187897 */ /* 0x000fc6000fffe03f */
[----:B------:R-:W-:Y:S04]  /*3c30*/  HGMMA.64x64x16.F32.BF16 R56, gdesc[UR12].tnspA, R56 ;  /* 0x20e000000c3879f0 */ /* 0x000fe80008701838 */
[----:B------:R-:W-:Y:S01]  /*3c40*/  HGMMA.64x64x16.F32.BF16 R24, gdesc[UR8].tnspA, R24 ;  /* 0x20e00000081879f0 */ /* 0x000fe20008701818 */
[----:B------:R-:W-:-:S03]  /*3c50*/  UIADD3.64 UR20, UR4, 0x880, URZ ;  /* 0x0000088004147897 */ /* 0x000fc6000fffe03f */
[----:B------:R-:W-:Y:S01]  /*3c60*/  HGMMA.64x64x16.F32.BF16 R24, gdesc[UR24].tnspA, R24 ;  /* 0x20e00000181879f0 */ /* 0x000fe20008701818 */
[----:B------:R-:W-:-:S05]  /*3c70*/  UIADD3.64 UR12, UR4, 0x900, URZ ;  /* 0x00000900040c7897 */ /* 0x000fca000fffe03f */
[----:B------:R-:W-:Y:S01]  /*3c80*/  HGMMA.64x64x16.F32.BF16 R24, gdesc[UR20].tnspA, R24 ;  /* 0x20e00000141879f0 */ /* 0x000fe20008701818 */
[----:B------:R-:W-:-:S05]  /*3c90*/  VIADD R4, R4, 0xffffffff ;  /* 0xffffffff04047836 */ /* 0x000fca0000000000 */
[----:B------:R-:W-:Y:S01]  /*3ca0*/  ISETP.NE.U32.AND P0, PT, R4, RZ, PT ;  /* 0x000000ff0400720c */ /* 0x000fe20003f05070 */
[C---:B------:R-:W-:Y:S01]  /*3cb0*/  IMAD.WIDE R102, R7.reuse, 0x2, R102 ;  /* 0x0000000207667825 */ /* 0x040fe200078e0266 */
[----:B------:R-:W-:Y:S03]  /*3cc0*/  HGMMA.64x64x16.F32.BF16 R24, gdesc[UR12].tnspA, R24, gsb0 ;  /* 0x20e000000c1879f0 */ /* 0x000fe60008001818 */
[C---:B------:R-:W-:Y:S01]  /*3cd0*/  IMAD.WIDE R100, R7.reuse, 0x2, R100 ;  /* 0x0000000207647825 */ /* 0x040fe200078e0264 */
[----:B------:R-:W-:Y:S03]  /*3ce0*/  STL [R1+0x7c], R102 ;  /* 0x00007c6601007387 */ /* 0x000fe60000100800 */
[C---:B------:R-:W-:Y:S01]  /*3cf0*/  IMAD.WIDE R98, R7.reuse, 0x2, R98 ;  /* 0x0000000207627825 */ /* 0x040fe200078e0262 */
[----:B------:R3:W-:Y:S03]  /*3d00*/  STL [R1+0x78], R103 ;  /* 0x0000786701007387 */ /* 0x0007e60000100800 */
[C---:B------:R-:W-:Y:S01]  /*3d10*/  IMAD.WIDE R96, R7.reuse, 0x2, R96 ;  /* 0x0000000207607825 */ /* 0x040fe200078e0260 */
[----:B------:R-:W-:Y:S03]  /*3d20*/  STL [R1+0x74], R100 ;  /* 0x0000746401007387 */ /* 0x000fe60000100800 */
[C---:B------:R-:W-:Y:S01]  /*3d30*/  IMAD.WIDE R94, R7.reuse, 0x2, R94 ;  /* 0x00000002075e7825 */ /* 0x040fe200078e025e */
[----:B------:R4:W-:Y:S03]  /*3d40*/  STL [R1+0x70], R101 ;  /* 0x0000706501007387 */ /* 0x0009e60000100800 */
[C---:B------:R-:W-:Y:S01]  /*3d50*/  IMAD.WIDE R92, R7.reuse, 0x2, R92 ;  /* 0x00000002075c7825 */ /* 0x040fe200078e025c */
[----:B------:R-:W-:Y:S03]  /*3d60*/  STL [R1+0x28], R98 ;  /* 0x0000286201007387 */ /* 0x000fe60000100800 */
[----:B------:R-:W-:Y:S01]  /*3d70*/  IMAD.WIDE R90, R7, 0x2, R90 ;  /* 0x00000002075a7825 */ /* 0x000fe200078e025a */
[----:B------:R1:W-:Y:S03]  /*3d80*/  STL [R1+0x24], R99 ;  /* 0x0000246301007387 */ /* 0x0003e60000100800 */
[----:B0-----:R-:W-:-:S02]  /*3d90*/  IMAD.SHL.U32 R6, R6, 0x40, RZ ;  /* 0x0000004006067824 */ /* 0x001fc400078e00ff */
[----:B------:R-:W-:-:S04]  /*3da0*/  IMAD.WIDE R88, R7, 0x2, R88 ;  /* 0x0000000207587825 */ /* 0x000fc800078e0258 */
[----:B--2---:R-:W-:Y:S02]  /*3db0*/  IMAD.MOV.U32 R125, RZ, RZ, R96 ;  /* 0x000000ffff7d7224 */ /* 0x004fe400078e0060 */
[----:B------:R-:W-:Y:S02]  /*3dc0*/  IMAD.MOV.U32 R124, RZ, RZ, R97 ;  /* 0x000000ffff7c7224 */ /* 0x000fe400078e0061 */
[----:B------:R-:W-:Y:S02]  /*3dd0*/  IMAD.MOV.U32 R123, RZ, RZ, R94 ;  /* 0x000000ffff7b7224 */ /* 0x000fe400078e005e */
[----:B------:R-:W-:Y:S02]  /*3de0*/  IMAD.MOV.U32 R122, RZ, RZ, R95 ;  /* 0x000000ffff7a7224 */ /* 0x000fe400078e005f */
[----:B------:R-:W-:Y:S02]  /*3df0*/  IMAD.MOV.U32 R121, RZ, RZ, R92 ;  /* 0x000000ffff797224 */ /* 0x000fe400078e005c */
[----:B------:R-:W-:-:S02]  /*3e00*/  IMAD.MOV.U32 R120, RZ, RZ, R93 ;  /* 0x000000ffff787224 */ /* 0x000fc400078e005d */
[----:B------:R-:W-:-:S04]  /*3e10*/  IMAD.WIDE R22, R6, 0x2, R22 ;  /* 0x0000000206167825 */ /* 0x000fc800078e0216 */
[----:B---3--:R-:W-:Y:S02]  /*3e20*/  IMAD.MOV.U32 R103, RZ, RZ, R90 ;  /* 0x000000ffff677224 */ /* 0x008fe400078e005a */
[----:B----4-:R-:W-:Y:S02]  /*3e30*/  IMAD.MOV.U32 R101, RZ, RZ, R91 ;  /* 0x000000ffff657224 */ /* 0x010fe400078e005b */
[----:B-1----:R-:W-:Y:S02]  /*3e40*/  IMAD.MOV.U32 R99, RZ, RZ, R88 ;  /* 0x000000ffff637224 */ /* 0x002fe400078e0058 */
[----:B------:R-:W-:Y:S02]  /*3e50*/  IMAD.MOV.U32 R98, RZ, RZ, R89 ;  /* 0x000000ffff627224 */ /* 0x000fe400078e0059 */
[----:B------:R-:W-:Y:S01]  /*3e60*/  VIADD R3, R3, 0xffffffc0 ;  /* 0xffffffc003037836 */ /* 0x000fe20000000000 */
[----:B------:R-:W-:Y:S02]  /*3e70*/  WARPGROUP.DEPBAR.LE gsb0, 0x0 ;  /* 0x00008000000079c5 */ /* 0x000fe40000010000 */
[----:B------:R-:W-:Y:S05]  /*3e80*/  @P0 BRA `(.L_x_1) ;  /* 0xffffffd400940947 */ /* 0x000fea000383ffff */
[----:B------:R-:W-:Y:S02]  /*3e90*/  F2FP.BF16.F32.PACK_AB R55, R55, R54 ;  /* 0x000000363737723e */ /* 0x000fe400000010ff */
[----:B------:R-:W-:Y:S02]  /*3ea0*/  F2FP.BF16.F32.PACK_AB R51, R51, R50 ;  /* 0x000000323333723e */ /* 0x000fe400000010ff */
[----:B------:R-:W-:Y:S02]  /*3eb0*/  F2FP.BF16.F32.PACK_AB R47, R47, R46 ;  /* 0x0000002e2f2f723e */ /* 0x000fe400000010ff */
[----:B------:R-:W-:Y:S02]  /*3ec0*/  F2FP.BF16.F32.PACK_AB R43, R43, R42 ;  /* 0x0000002a2b2b723e */ /* 0x000fe400000010ff */
[----:B------:R-:W-:Y:S02]  /*3ed0*/  F2FP.BF16.F32.PACK_AB R39, R39, R38 ;  /* 0x000000262727723e */ /* 0x000fe400000010ff */
[----:B------:R-:W-:-:S02]  /*3ee0*/  F2FP.BF16.F32.PACK_AB R31, R31, R30 ;  /* 0x0000001e1f1f723e */ /* 0x000fc400000010ff */
        /* <DEDUP_REMOVED lines=25> */
[----:B------:R-:W-:-:S07]  /*4080*/  F2FP.BF16.F32.PACK_AB R24, R57, R56 ;  /* 0x000000383918723e */ /* 0x000fce00000010ff */
.L_x_0:
[----:B------:R-:W2:Y:S01]  /*4090*/  LDL.LU R12, [R1+0x80] ;  /* 0x00008000010c7983 */ /* 0x000ea20000300800 */
[----:B------:R-:W-:Y:S01]  /*40a0*/  ULDC.64 UR6, c[0x0][0x228] ;  /* 0x00008a0000067ab9 */ /* 0x000fe20000000a00 */
[----:B------:R-:W1:Y:S01]  /*40b0*/  S2R R7, SR_TID.X ;  /* 0x0000000000077919 */ /* 0x000e620000002100 */
[----:B-----5:R-:W-:Y:S01]  /*40c0*/  VIADD R4, R0, 0x2 ;  /* 0x0000000200047836 */ /* 0x020fe20000000000 */
[----:B------:R-:W-:Y:S01]  /*40d0*/  ULDC UR4, c[0x0][0x244] ;  /* 0x0000910000047ab9 */ /* 0x000fe20000000800 */
[C---:B-1----:R-:W-:Y:S02]  /*40e0*/  IMAD.SHL.U32 R3, R7.reuse, 0x100, RZ ;  /* 0x0000010007037824 */ /* 0x042fe400078e00ff */
[----:B------:R-:W-:-:S03]  /*40f0*/  IMAD.SHL.U32 R2, R7, 0x10, RZ ;  /* 0x0000001007027824 */ /* 0x000fc600078e00ff */
[----:B------:R-:W-:Y:S01]  /*4100*/  LOP3.LUT R5, R3, 0x1000, RZ, 0xc0, !PT ;  /* 0x0000100003057812 */ /* 0x000fe200078ec0ff */
[----:B------:R-:W-:Y:S01]  /*4110*/  IMAD.SHL.U32 R3, R7, 0x8, RZ ;  /* 0x0000000807037824 */ /* 0x000fe200078e00ff */
[----:B------:R-:W-:-:S04]  /*4120*/  LOP3.LUT R2, R2, 0xf0, RZ, 0xc0, !PT ;  /* 0x000000f002027812 */ /* 0x000fc800078ec0ff */
[----:B------:R-:W-:Y:S02]  /*4130*/  IADD3 R2, R5, UR16, R2 ;  /* 0x0000001005027c10 */ /* 0x000fe4000fffe002 */
[----:B------:R-:W-:-:S05]  /*4140*/  LOP3.LUT R3, R3, 0xf00, RZ, 0xc0, !PT ;  /* 0x00000f0003037812 */ /* 0x000fca00078ec0ff */
[----:B------:R-:W-:Y:S01]  /*4150*/  IMAD.IADD R56, R3, 0x1, R2 ;  /* 0x0000000103387824 */ /* 0x000fe200078e0202 */
[----:B------:R-:W-:Y:S06]  /*4160*/  BAR.SYNC.DEFER_BLOCKING 0x0 ;  /* 0x0000000000007b1d */ /* 0x000fec0000010000 */
[----:B------:R-:W-:Y:S01]  /*4170*/  STSM.16.M88.4 [R56], R24 ;  /* 0x0000001838007844 */ /* 0x000fe20000000200 */
[C---:B------:R-:W-:Y:S02]  /*4180*/  VIADD R6, R0.reuse, 0x1 ;  /* 0x0000000100067836 */ /* 0x040fe40000000000 */
[----:B------:R-:W-:Y:S01]  /*4190*/  VIADD R5, R0, 0x4 ;  /* 0x0000000400057836 */ /* 0x000fe20000000000 */
[----:B------:R-:W-:Y:S01]  /*41a0*/  BAR.SYNC.DEFER_BLOCKING 0x0 ;  /* 0x0000000000007b1d */ /* 0x000fe20000010000 */
[C---:B--2---:R-:W-:Y:S01]  /*41b0*/  ISETP.GE.AND P0, PT, R12.reuse, UR6, PT ;  /* 0x000000060c007c0c */ /* 0x044fe2000bf06270 */
[----:B------:R-:W-:-:S04]  /*41c0*/  IMAD R20, R12, UR4, RZ ;  /* 0x000000040c147c24 */ /* 0x000fc8000f8e02ff */
[----:B------:R-:W-:Y:S01]  /*41d0*/  ULDC UR6, c[0x0][0x248] ;  /* 0x0000920000067ab9 */ /* 0x000fe20000000800 */
[----:B------:R-:W-:Y:S01]  /*41e0*/  ULDC.64 UR4, c[0x0][0x220] ;  /* 0x0000880000047ab9 */ /* 0x000fe20000000a00 */
[----:B------:R-:W-:Y:S02]  /*41f0*/  ISETP.LT.AND P1, PT, R4, UR7, !P0 ;  /* 0x0000000704007c0c */ /* 0x000fe4000c721270 */
[----:B------:R-:W-:-:S04]  /*4200*/  LOP3.LUT R4, R7, 0x1ff, RZ, 0xc0, !PT ;  /* 0x000001ff07047812 */ /* 0x000fc800078ec0ff */
[----:B------:R-:W-:-:S05]  /*4210*/  LEA R2, R4, UR16, 0x4 ;  /* 0x0000001004027c11 */ /* 0x000fca000f8e20ff */
[----:B------:R-:W1:Y:S01]  /*4220*/  LDS.128 R32, [R2] ;  /* 0x0000000002207984 */ /* 0x000e620000000c00 */
[----:B------:R-:W-:Y:S01]  /*4230*/  BAR.SYNC.DEFER_BLOCKING 0x0 ;  /* 0x0000000000007b1d */ /* 0x000fe20000010000 */
[----:B------:R-:W-:Y:S01]  /*4240*/  ISETP.LT.AND P2, PT, R6, UR7, !P0 ;  /* 0x0000000706007c0c */ /* 0x000fe2000c741270 */
[----:B------:R-:W-:-:S04]  /*4250*/  VIADD R6, R0, 0x3 ;  /* 0x0000000300067836 */ /* 0x000fc80000000000 */
[----:B------:R2:W-:Y:S02]  /*4260*/  STSM.16.M88.4 [R56], R28 ;  /* 0x0000001c38007844 */ /* 0x0005e40000000200 */
[----:B------:R-:W-:Y:S01]  /*4270*/  BAR.SYNC.DEFER_BLOCKING 0x0 ;  /* 0x0000000000007b1d */ /* 0x000fe20000010000 */
[----:B------:R-:W-:Y:S02]  /*4280*/  ISETP.LT.AND P5, PT, R6, UR7, !P0 ;  /* 0x0000000706007c0c */ /* 0x000fe4000c7a1270 */
[----:B------:R-:W-:-:S03]  /*4290*/  ISETP.LT.AND P4, PT, R5, UR7, !P0 ;  /* 0x0000000705007c0c */ /* 0x000fc6000c781270 */
[----:B------:R-:W3:Y:S02]  /*42a0*/  LDS.128 R4, [R2] ;  /* 0x0000000002047984 */ /* 0x000ee40000000c00 */
[----:B------:R-:W-:Y:S06]  /*42b0*/  BAR.SYNC.DEFER_BLOCKING 0x0 ;  /* 0x0000000000007b1d */ /* 0x000fec0000010000 */
[----:B------:R-:W-:Y:S02]  /*42c0*/  STSM.16.M88.4 [R56], R16 ;  /* 0x0000001038007844 */ /* 0x000fe40000000200 */
[----:B------:R-:W-:Y:S06]  /*42d0*/  BAR.SYNC.DEFER_BLOCKING 0x0 ;  /* 0x0000000000007b1d */ /* 0x000fec0000010000 */
[----:B------:R-:W4:Y:S02]  /*42e0*/  LDS.128 R8, [R2] ;  /* 0x0000000002087984 */ /* 0x000f240000000c00 */
[----:B------:R-:W-:Y:S06]  /*42f0*/  BAR.SYNC.DEFER_BLOCKING 0x0 ;  /* 0x0000000000007b1d */ /* 0x000fec0000010000 */
[----:B------:R0:W-:Y:S02]  /*4300*/  STSM.16.M88.4 [R56], R36 ;  /* 0x0000002438007844 */ /* 0x0001e40000000200 */
[----:B------:R-:W-:Y:S06]  /*4310*/  BAR.SYNC.DEFER_BLOCKING 0x0 ;  /* 0x0000000000007b1d */ /* 0x000fec0000010000 */
[----:B------:R-:W4:Y:S02]  /*4320*/  LDS.128 R12, [R2] ;  /* 0x00000000020c7984 */ /* 0x000f240000000c00 */
[----:B------:R-:W-:Y:S06]  /*4330*/  BAR.SYNC.DEFER_BLOCKING 0x0 ;  /* 0x0000000000007b1d */ /* 0x000fec0000010000 */
[----:B------:R1:W-:Y:S02]  /*4340*/  STSM.16.M88.4 [R56], R40 ;  /* 0x0000002838007844 */ /* 0x0003e40000000200 */
[----:B------:R-:W-:Y:S06]  /*4350*/  BAR.SYNC.DEFER_BLOCKING 0x0 ;  /* 0x0000000000007b1d */ /* 0x000fec0000010000 */
[----:B------:R-:W4:Y:S02]  /*4360*/  LDS.128 R16, [R2] ;  /* 0x0000000002107984 */ /* 0x000f240000000c00 */
[----:B------:R-:W-:Y:S06]  /*4370*/  BAR.SYNC.DEFER_BLOCKING 0x0 ;  /* 0x0000000000007b1d */ /* 0x000fec0000010000 */
[----:B------:R-:W-:Y:S02]  /*4380*/  STSM.16.M88.4 [R56], R44 ;  /* 0x0000002c38007844 */ /* 0x000fe40000000200 */
[----:B------:R-:W-:Y:S06]  /*4390*/  BAR.SYNC.DEFER_BLOCKING 0x0 ;  /* 0x0000000000007b1d */ /* 0x000fec0000010000 */
[----:B------:R-:W4:Y:S02]  /*43a0*/  LDS.128 R24, [R2] ;  /* 0x0000000002187984 */ /* 0x000f240000000c00 */
[----:B------:R-:W-:Y:S01]  /*43b0*/  BAR.SYNC.DEFER_BLOCKING 0x0 ;  /* 0x0000000000007b1d */ /* 0x000fe20000010000 */
[----:B------:R-:W-:Y:S01]  /*43c0*/  IMAD R21, R0, UR6, RZ ;  /* 0x0000000600157c24 */ /* 0x000fe2000f8e02ff */
[----:B------:R-:W-:-:S04]  /*43d0*/  LEA R3, P3, R20, UR4, 0x1 ;  /* 0x0000000414037c11 */ /* 0x000fc8000f8608ff */
[----:B------:R-:W-:Y:S01]  /*43e0*/  STSM.16.M88.4 [R56], R48 ;  /* 0x0000003038007844 */ /* 0x000fe20000000200 */
[----:B--2---:R-:W-:Y:S01]  /*43f0*/  LEA.HI.X.SX32 R28, R20, UR5, 0x1, P3 ;  /* 0x00000005141c7c11 */ /* 0x004fe200098f0eff */
[----:B------:R-:W-:Y:S01]  /*4400*/  BAR.SYNC.DEFER_BLOCKING 0x0 ;  /* 0x0000000000007b1d */ /* 0x000fe20000010000 */
[C---:B------:R-:W-:Y:S01]  /*4410*/  LEA R30, P6, R21.reuse, R3, 0x1 ;  /* 0x00000003151e7211 */ /* 0x040fe200078c08ff */
[----:B0-----:R-:W-:-:S03]  /*4420*/  VIADD R37, R21, UR6 ;  /* 0x0000000615257c36 */ /* 0x001fc60008000000 */
[----:B------:R-:W-:Y:S02]  /*4430*/  LEA.HI.X.SX32 R31, R21, R28, 0x1, P6 ;  /* 0x0000001c151f7211 */ /* 0x000fe400030f0eff */
[----:B------:R-:W0:Y:S01]  /*4440*/  LDS.128 R20, [R2] ;  /* 0x0000000002147984 */ /* 0x000e220000000c00 */
[----:B------:R-:W-:Y:S01]  /*4450*/  BAR.SYNC.DEFER_BLOCKING 0x0 ;  /* 0x0000000000007b1d */ /* 0x000fe20000010000 */
[C---:B------:R-:W-:Y:S01]  /*4460*/  ISETP.LT.AND P3, PT, R0.reuse, UR7, !P0 ;  /* 0x0000000700007c0c */ /* 0x040fe2000c761270 */
[----:B------:R-:W-:-:S04]  /*4470*/  VIADD R29, R0, 0x5 ;  /* 0x00000005001d7836 */ /* 0x000fc80000000000 */
[----:B------:R-:W-:Y:S02]  /*4480*/  STSM.16.M88.4 [R56], R52 ;  /* 0x0000003438007844 */ /* 0x000fe40000000200 */
[----:B------:R-:W-:Y:S01]  /*4490*/  BAR.SYNC.DEFER_BLOCKING 0x0 ;  /* 0x0000000000007b1d */ /* 0x000fe20000010000 */
[C---:B------:R-:W-:Y:S01]  /*44a0*/  LEA R36, P6, R37.reuse, R3, 0x1 ;  /* 0x0000000325247211 */ /* 0x040fe200078c08ff */
[----:B------:R-:W-:-:S03]  /*44b0*/  VIADD R39, R37, UR6 ;  /* 0x0000000625277c36 */ /* 0x000fc60008000000 */
[----:B------:R-:W-:Y:S01]  /*44c0*/  LEA.HI.X.SX32 R37, R37, R28, 0x1, P6 ;  /* 0x0000001c25257211 */ /* 0x000fe200030f0eff */
[C---:B-1----:R-:W-:Y:S01]  /*44d0*/  VIADD R40, R39.reuse, UR6 ;  /* 0x0000000627287c36 */ /* 0x042fe20008000000 */
[----:B------:R-:W-:-:S04]  /*44e0*/  LEA R38, P6, R39, R3, 0x1 ;  /* 0x0000000327267211 */ /* 0x000fc800078c08ff */
[----:B------:R-:W-:Y:S01]  /*44f0*/  LEA.HI.X.SX32 R39, R39, R28, 0x1, P6 ;  /* 0x0000001c27277211 */ /* 0x000fe200030f0eff */
[----:B------:R1:W-:Y:S01]  /*4500*/  @P3 STG.E.U16 desc[UR18][R30.64], R32 ;  /* 0x000000201e003986 */ /* 0x0003e2000c101512 */
[----:B------:R-:W-:Y:S01]  /*4510*/  ISETP.LT.AND P3, PT, R29, UR7, !P0 ;  /* 0x000000071d007c0c */ /* 0x000fe2000c761270 */
[----:B------:R-:W-:Y:S01]  /*4520*/  VIADD R29, R0, 0x6 ;  /* 0x00000006001d7836 */ /* 0x000fe20000000000 */
[----:B-1----:R-:W-:Y:S01]  /*4530*/  PRMT R31, R32, 0x7632, R31 ;  /* 0x00007632201f7816 */ /* 0x002fe2000000001f */
[C---:B------:R-:W-:Y:S01]  /*4540*/  VIADD R32, R40.reuse, UR6 ;  /* 0x0000000628207c36 */ /* 0x040fe20008000000 */
[----:B------:R-:W-:-:S03]  /*4550*/  LEA R30, P6, R40, R3, 0x1 ;  /* 0x00000003281e7211 */ /* 0x000fc600078c08ff */
[----:B------:R1:W-:Y:S01]  /*4560*/  @P2 STG.E.U16 desc[UR18][R36.64], R31 ;  /* 0x0000001f24002986 */ /* 0x0003e2000c101512 */
[----:B------:R-:W-:Y:S01]  /*4570*/  ISETP.LT.AND P2, PT, R29, UR7, !P0 ;  /* 0x000000071d007c0c */ /* 0x000fe2000c741270 */
[C---:B------:R-:W-:Y:S02]  /*4580*/  VIADD R29, R0.reuse, 0x7 ;  /* 0x00000007001d7836 */ /* 0x040fe40000000000 */
[----:B------:R2:W-:Y:S03]  /*4590*/  @P1 STG.E.U16 desc[UR18][R38.64], R33 ;  /* 0x0000002126001986 */ /* 0x0005e6000c101512 */
[----:B------:R-:W-:Y:S01]  /*45a0*/  ISETP.LT.AND P1, PT, R29, UR7, !P0 ;  /* 0x000000071d007c0c */ /* 0x000fe2000c721270 */
[----:B------:R-:W-:Y:S01]  /*45b0*/  VIADD R29, R0, 0x8 ;  /* 0x00000008001d7836 */ /* 0x000fe20000000000 */
[----:B-1----:R-:W-:Y:S01]  /*45c0*/  LEA.HI.X.SX32 R31, R40, R28, 0x1, P6 ;  /* 0x0000001c281f7211 */ /* 0x002fe200030f0eff */
[C---:B------:R-:W-:Y:S01]  /*45d0*/  VIADD R37, R32.reuse, UR6 ;  /* 0x0000000620257c36 */ /* 0x040fe20008000000 */
[----:B------:R-:W-:-:S02]  /*45e0*/  LEA R40, P6, R32, R3, 0x1 ;  /* 0x0000000320287211 */ /* 0x000fc400078c08ff */
[----:B--2---:R-:W-:Y:S02]  /*45f0*/  PRMT R39, R33, 0x7632, R39 ;  /* 0x0000763221277816 */ /* 0x004fe40000000027 */
[----:B------:R-:W-:-:S03]  /*4600*/  LEA.HI.X.SX32 R41, R32, R28, 0x1, P6 ;  /* 0x0000001c20297211 */ /* 0x000fc600030f0eff */
[----:B------:R1:W-:Y:S01]  /*4610*/  @P5 STG.E.U16 desc[UR18][R30.64], R39 ;  /* 0x000000271e005986 */ /* 0x0003e2000c101512 */
[----:B------:R-:W-:Y:S01]  /*4620*/  ISETP.LT.AND P5, PT, R29, UR7, !P0 ;  /* 0x000000071d007c0c */ /* 0x000fe2000c7a1270 */
[C---:B------:R-:W-:Y:S01]  /*4630*/  VIADD R29, R0.reuse, 0x9 ;  /* 0x00000009001d7836 */ /* 0x040fe20000000000 */
[CC--:B------:R-:W-:Y:S01]  /*4640*/  LEA R36, P6, R37.reuse, R3.reuse, 0x1 ;  /* 0x0000000325247211 */ /* 0x0c0fe200078c08ff */
[C---:B------:R-:W-:Y:S01]  /*4650*/  VIADD R33, R37.reuse, UR6 ;  /* 0x0000000625217c36 */ /* 0x040fe20008000000 */
[----:B------:R2:W-:Y:S02]  /*4660*/  @P4 STG.E.U16 desc[UR18][R40.64], R34 ;  /* 0x0000002228004986 */ /* 0x0005e4000c101512 */
[----:B------:R-:W-:Y:S02]  /*4670*/  LEA.HI.X.SX32 R37, R37, R28, 0x1, P6 ;  /* 0x0000001c25257211 */ /* 0x000fe400030f0eff */
[----:B------:R-:W-:Y:S01]  /*4680*/  ISETP.LT.AND P4, PT, R29, UR7, !P0 ;  /* 0x000000071d007c0c */ /* 0x000fe2000c781270 */
[----:B------:R-:W-:Y:S01]  /*4690*/  VIADD R29, R0, 0xa ;  /* 0x0000000a001d7836 */ /* 0x000fe20000000000 */
[C---:B------:R-:W-:Y:S01]  /*46a0*/  LEA R32, P6, R33.reuse, R3, 0x1 ;  /* 0x0000000321207211 */ /* 0x040fe200078c08ff */
[----:B-1----:R-:W-:Y:S01]  /*46b0*/  VIADD R31, R33, UR6 ;  /* 0x00000006211f7c36 */ /* 0x002fe20008000000 */
[----:B--2---:R-:W-:-:S02]  /*46c0*/  PRMT R41, R34, 0x7632, R41 ;  /* 0x0000763222297816 */ /* 0x004fc40000000029 */
[----:B------:R-:W-:-:S03]  /*46d0*/  LEA.HI.X.SX32 R33, R33, R28, 0x1, P6 ;  /* 0x0000001c21217211 */ /* 0x000fc600030f0eff */
[----:B------:R1:W-:Y:S01]  /*46e0*/  @P3 STG.E.U16 desc[UR18][R36.64], R41 ;  /* 0x0000002924003986 */ /* 0x0003e2000c101512 */
[----:B------:R-:W-:Y:S01]  /*46f0*/  ISETP.LT.AND P3, PT, R29, UR7, !P0 ;  /* 0x000000071d007c0c */ /* 0x000fe2000c761270 */
[C---:B------:R-:W-:Y:S01]  /*4700*/  VIADD R29, R0.reuse, 0xb ;  /* 0x0000000b001d7836 */ /* 0x040fe20000000000 */
[C---:B------:R-:W-:Y:S01]  /*4710*/  LEA R30, P6, R31.reuse, R3, 0x1 ;  /* 0x000000031f1e7211 */ /* 0x040fe200078c08ff */
[----:B------:R-:W-:Y:S01]  /*4720*/  VIADD R34, R31, UR6 ;  /* 0x000000061f227c36 */ /* 0x000fe20008000000 */
[----:B------:R2:W-:Y:S01]  /*4730*/  @P2 STG.E.U16 desc[UR18][R32.64], R35 ;  /* 0x0000002320002986 */ /* 0x0005e2000c101512 */
[----:B------:R-:W-:Y:S02]  /*4740*/  PRMT R40, R35, 0x7632, R40 ;  /* 0x0000763223287816 */ /* 0x000fe40000000028 */
[----:B------:R-:W-:Y:S01]  /*4750*/  ISETP.LT.AND P2, PT, R29, UR7, !P0 ;  /* 0x000000071d007c0c */ /* 0x000fe2000c741270 */
[----:B------:R-:W-:Y:S01]  /*4760*/  VIADD R29, R0, 0xc ;  /* 0x0000000c001d7836 */ /* 0x000fe20000000000 */
[----:B------:R-:W-:-:S02]  /*4770*/  LEA.HI.X.SX32 R31, R31, R28, 0x1, P6 ;  /* 0x0000001c1f1f7211 */ /* 0x000fc400030f0eff */
[CC--:B------:R-:W-:Y:S01]  /*4780*/  LEA R38, P6, R34.reuse, R3.reuse, 0x1 ;  /* 0x0000000322267211 */ /* 0x0c0fe200078c08ff */
[C---:B-1----:R-:W-:Y:S02]  /*4790*/  VIADD R37, R34.reuse, UR6 ;  /* 0x0000000622257c36 */ /* 0x042fe40008000000 */
[----:B------:R1:W-:Y:S01]  /*47a0*/  @P1 STG.E.U16 desc[UR18][R30.64], R40 ;  /* 0x000000281e001986 */ /* 0x0003e2000c101512 */
[----:B------:R-:W-:Y:S02]  /*47b0*/  LEA.HI.X.SX32 R39, R34, R28, 0x1, P6 ;  /* 0x0000001c22277211 */ /* 0x000fe400030f0eff */
[----:B------:R-:W-:Y:S01]  /*47c0*/  ISETP.LT.AND P1, PT, R29, UR7, !P0 ;  /* 0x000000071d007c0c */ /* 0x000fe2000c721270 */
[----:B------:R-:W-:Y:S01]  /*47d0*/  VIADD R29, R0, 0xd ;  /* 0x0000000d001d7836 */ /* 0x000fe20000000000 */
[C---:B------:R-:W-:Y:S01]  /*47e0*/  LEA R36, P6, R37.reuse, R3, 0x1 ;  /* 0x0000000325247211 */ /* 0x040fe200078c08ff */
[----:B--2---:R-:W-:Y:S01]  /*47f0*/  VIADD R33, R37, UR6 ;  /* 0x0000000625217c36 */ /* 0x004fe20008000000 */
[----:B---3--:R2:W-:Y:S01]  /*4800*/  @P5 STG.E.U16 desc[UR18][R38.64], R4 ;  /* 0x0000000426005986 */ /* 0x0085e2000c101512 */
[----:B------:R-:W-:-:S02]  /*4810*/  PRMT R35, R4, 0x7632, R35 ;  /* 0x0000763204237816 */ /* 0x000fc40000000023 */
[-C--:B------:R-:W-:Y:S02]  /*4820*/  LEA.HI.X.SX32 R37, R37, R28.reuse, 0x1, P6 ;  /* 0x0000001c25257211 */ /* 0x080fe400030f0eff */
[----:B------:R-:W-:Y:S01]  /*4830*/  ISETP.LT.AND P5, PT, R29, UR7, !P0 ;  /* 0x000000071d007c0c */ /* 0x000fe2000c7a1270 */
[C---:B------:R-:W-:Y:S01]  /*4840*/  VIADD R29, R0.reuse, 0xe ;  /* 0x0000000e001d7836 */ /* 0x040fe20000000000 */
[CC--:B------:R-:W-:Y:S01]  /*4850*/  LEA R32, P6, R33.reuse, R3.reuse, 0x1 ;  /* 0x0000000321207211 */ /* 0x0c0fe200078c08ff */
[C---:B-1----:R-:W-:Y:S01]  /*4860*/  VIADD R31, R33.reuse, UR6 ;  /* 0x00000006211f7c36 */ /* 0x042fe20008000000 */
[----:B------:R1:W-:Y:S02]  /*4870*/  @P4 STG.E.U16 desc[UR18][R36.64], R35 ;  /* 0x0000002324004986 */ /* 0x0003e4000c101512 */
[-C--:B------:R-:W-:Y:S01]  /*4880*/  LEA.HI.X.SX32 R33, R33, R28.reuse, 0x1, P6 ;  /* 0x0000001c21217211 */ /* 0x080fe200030f0eff */
[----:B--2---:R-:W-:Y:S01]  /*4890*/  VIADD R4, R0, 0xf ;  /* 0x0000000f00047836 */ /* 0x004fe20000000000 */
[----:B------:R-:W-:Y:S01]  /*48a0*/  ISETP.LT.AND P4, PT, R29, UR7, !P0 ;  /* 0x000000071d007c0c */ /* 0x000fe2000c781270 */
[C---:B------:R-:W-:Y:S01]  /*48b0*/  VIADD R29, R31.reuse, UR6 ;  /* 0x000000061f1d7c36 */ /* 0x040fe20008000000 */
[C---:B------:R-:W-:Y:S01]  /*48c0*/  LEA R30, P6, R31.reuse, R3, 0x1 ;  /* 0x000000031f1e7211 */ /* 0x040fe200078c08ff */
[----:B------:R2:W-:Y:S01]  /*48d0*/  @P3 STG.E.U16 desc[UR18][R32.64], R5 ;  /* 0x0000000520003986 */ /* 0x0005e2000c101512 */
[----:B------:R-:W-:Y:S01]  /*48e0*/  ISETP.LT.AND P3, PT, R4, UR7, !P0 ;  /* 0x0000000704007c0c */ /* 0x000fe2000c761270 */
[----:B------:R-:W-:Y:S01]  /*48f0*/  VIADD R4, R0, 0x10 ;  /* 0x0000001000047836 */ /* 0x000fe20000000000 */
[----:B------:R-:W-:-:S02]  /*4900*/  LEA.HI.X.SX32 R31, R31, R28, 0x1, P6 ;  /* 0x0000001c1f1f7211 */ /* 0x000fc400030f0eff */
[C---:B------:R-:W-:Y:S01]  /*4910*/  LEA R34, P6, R29.reuse, R3, 0x1 ;  /* 0x000000031d227211 */ /* 0x040fe200078c08ff */
[----:B-1----:R-:W-:Y:S01]  /*4920*/  VIADD R37, R29, UR6 ;  /* 0x000000061d257c36 */ /* 0x002fe20008000000 */
[----:B--2---:R-:W-:Y:S02]  /*4930*/  PRMT R33, R5, 0x7632, R33 ;  /* 0x0000763205217816 */ /* 0x004fe40000000021 */
[----:B------:R-:W-:-:S03]  /*4940*/  LEA.HI.X.SX32 R35, R29, R28, 0x1, P6 ;  /* 0x0000001c1d237211 */ /* 0x000fc600030f0eff */
[----:B------:R1:W-:Y:S01]  /*4950*/  @P2 STG.E.U16 desc[UR18][R30.64], R33 ;  /* 0x000000211e002986 */ /* 0x0003e2000c101512 */
[----:B------:R-:W-:Y:S01]  /*4960*/  ISETP.LT.AND P2, PT, R4, UR7, !P0 ;  /* 0x0000000704007c0c */ /* 0x000fe2000c741270 */
[C---:B------:R-:W-:Y:S01]  /*4970*/  VIADD R4, R0.reuse, 0x11 ;  /* 0x0000001100047836 */ /* 0x040fe20000000000 */
[CC--:B------:R-:W-:Y:S01]  /*4980*/  LEA R36, P6, R37.reuse, R3.reuse, 0x1 ;  /* 0x0000000325247211 */ /* 0x0c0fe200078c08ff */
[C---:B------:R-:W-:Y:S01]  /*4990*/  VIADD R5, R37.reuse, UR6 ;  /* 0x0000000625057c36 */ /* 0x040fe20008000000 */
[----:B------:R2:W-:Y:S01]  /*49a0*/  @P1 STG.E.U16 desc[UR18][R34.64], R6 ;  /* 0x0000000622001986 */ /* 0x0005e2000c101512 */
[----:B------:R-:W-:Y:S01]  /*49b0*/  VIADD R29, R0, 0x12 ;  /* 0x00000012001d7836 */ /* 0x000fe20000000000 */
[----:B------:R-:W-:Y:S02]  /*49c0*/  LEA.HI.X.SX32 R37, R37, R28, 0x1, P6 ;  /* 0x0000001c25257211 */ /* 0x000fe400030f0eff */
[----:B------:R-:W-:Y:S02]  /*49d0*/  ISETP.LT.AND P1, PT, R4, UR7, !P0 ;  /* 0x0000000704007c0c */ /* 0x000fe4000c721270 */
[C---:B------:R-:W-:Y:S01]  /*49e0*/  LEA R4, P6, R5.reuse, R3, 0x1 ;  /* 0x0000000305047211 */ /* 0x040fe200078c08ff */
[----:B-1----:R-:W-:Y:S01]  /*49f0*/  VIADD R31, R5, UR6 ;  /* 0x00000006051f7c36 */ /* 0x002fe20008000000 */
[----:B--2---:R-:W-:-:S02]  /*4a00*/  PRMT R35, R6, 0x7632, R35 ;  /* 0x0000763206237816 */ /* 0x004fc40000000023 */
[----:B------:R-:W-:-:S03]  /*4a10*/  LEA.HI.X.SX32 R5, R5, R28, 0x1, P6 ;  /* 0x0000001c05057211 */ /* 0x000fc600030f0eff */
[----:B------:R1:W-:Y:S01]  /*4a20*/  @P5 STG.E.U16 desc[UR18][R36.64], R35 ;  /* 0x0000002324005986 */ /* 0x0003e2000c101512 */
[----:B------:R-:W-:Y:S01]  /*4a30*/  ISETP.LT.AND P5, PT, R29, UR7, !P0 ;  /* 0x000000071d007c0c */ /* 0x000fe2000c7a1270 */
[C---:B------:R-:W-:Y:S01]  /*4a40*/  VIADD R29, R31.reuse, UR6 ;  /* 0x000000061f1d7c36 */ /* 0x040fe20008000000 */
[----:B------:R-:W-:Y:S01]  /*4a50*/  LEA R30, P6, R31, R3, 0x1 ;  /* 0x000000031f1e7211 */ /* 0x000fe200078c08ff */
[----:B------:R-:W-:-:S03]  /*4a60*/  VIADD R6, R0, 0x13 ;  /* 0x0000001300067836 */ /* 0x000fc60000000000 */
[-C--:B------:R-:W-:Y:S02]  /*4a70*/  LEA.HI.X.SX32 R31, R31, R28.reuse, 0x1, P6 ;  /* 0x0000001c1f1f7211 */ /* 0x080fe400030f0eff */
[CC--:B------:R-:W-:Y:S01]  /*4a80*/  LEA R32, P6, R29.reuse, R3.reuse, 0x1 ;  /* 0x000000031d207211 */ /* 0x0c0fe200078c08ff */
[----:B-1----:R-:W-:Y:S01]  /*4a90*/  VIADD R35, R29, UR6 ;  /* 0x000000061d237c36 */ /* 0x002fe20008000000 */
[----:B------:R-:W-:Y:S01]  /*4aa0*/  PRMT R36, R7, 0x7632, R36 ;  /* 0x0000763207247816 */ /* 0x000fe20000000024 */
[----:B------:R1:W-:Y:S01]  /*4ab0*/  @P4 STG.E.U16 desc[UR18][R4.64], R7 ;  /* 0x0000000704004986 */ /* 0x0003e2000c101512 */
[----:B------:R-:W-:Y:S02]  /*4ac0*/  LEA.HI.X.SX32 R33, R29, R28, 0x1, P6 ;  /* 0x0000001c1d217211 */ /* 0x000fe400030f0eff */
[----:B------:R-:W-:Y:S01]  /*4ad0*/  ISETP.LT.AND P4, PT, R6, UR7, !P0 ;  /* 0x0000000706007c0c */ /* 0x000fe2000c781270 */
[C---:B------:R-:W-:Y:S01]  /*4ae0*/  VIADD R6, R0.reuse, 0x14 ;  /* 0x0000001400067836 */ /* 0x040fe20000000000 */
[----:B------:R-:W-:Y:S01]  /*4af0*/  LEA R34, P6, R35, R3, 0x1 ;  /* 0x0000000323227211 */ /* 0x000fe200078c08ff */
[----:B------:R-:W-:Y:S01]  /*4b00*/  @P3 STG.E.U16 desc[UR18][R30.64], R36 ;  /* 0x000000241e003986 */ /* 0x000fe2000c101512 */
[----:B-1----:R-:W-:-:S02]  /*4b10*/  VIADD R4, R0, 0x15 ;  /* 0x0000001500047836 */ /* 0x002fc40000000000 */
[C---:B------:R-:W-:Y:S01]  /*4b20*/  VIADD R5, R35.reuse, UR6 ;  /* 0x0000000623057c36 */ /* 0x040fe20008000000 */
[----:B----4-:R1:W-:Y:S01]  /*4b30*/  @P2 STG.E.U16 desc[UR18][R32.64], R8 ;  /* 0x0000000820002986 */ /* 0x0103e2000c101512 */
[-C--:B------:R-:W-:Y:S02]  /*4b40*/  LEA.HI.X.SX32 R35, R35, R28.reuse, 0x1, P6 ;  /* 0x0000001c23237211 */ /* 0x080fe400030f0eff */
[----:B------:R-:W-:Y:S02]  /*4b50*/  ISETP.LT.AND P2, PT, R4, UR7, !P0 ;  /* 0x0000000704007c0c */ /* 0x000fe4000c741270 */
[----:B------:R-:W-:Y:S01]  /*4b60*/  ISETP.LT.AND P3, PT, R6, UR7, !P0 ;  /* 0x0000000706007c0c */ /* 0x000fe2000c761270 */
[----:B------:R-:W-:Y:S01]  /*4b70*/  VIADD R6, R0, 0x16 ;  /* 0x0000001600067836 */ /* 0x000fe20000000000 */
[C---:B------:R-:W-:Y:S01]  /*4b80*/  LEA R4, P6, R5.reuse, R3, 0x1 ;  /* 0x0000000305047211 */ /* 0x040fe200078c08ff */
[C---:B------:R-:W-:Y:S01]  /*4b90*/  VIADD R29, R5.reuse, UR6 ;  /* 0x00000006051d7c36 */ /* 0x040fe20008000000 */
[----:B-1----:R-:W-:Y:S01]  /*4ba0*/  PRMT R33, R8, 0x7632, R33 ;  /* 0x0000763208217816 */ /* 0x002fe20000000021 */
[----:B------:R-:W-:Y:S01]  /*4bb0*/  VIADD R7, R0, 0x17 ;  /* 0x0000001700077836 */ /* 0x000fe20000000000 */
[----:B------:R-:W-:Y:S01]  /*4bc0*/  LEA.HI.X.SX32 R5, R5, R28, 0x1, P6 ;  /* 0x0000001c05057211 */ /* 0x000fe200030f0eff */
[----:B------:R-:W-:-:S02]  /*4bd0*/  VIADD R31, R29, UR6 ;  /* 0x000000061d1f7c36 */ /* 0x000fc40008000000 */
[----:B------:R1:W-:Y:S01]  /*4be0*/  @P1 STG.E.U16 desc[UR18][R34.64], R33 ;  /* 0x0000002122001986 */ /* 0x0003e2000c101512 */
[----:B------:R-:W-:Y:S02]  /*4bf0*/  ISETP.LT.AND P1, PT, R6, UR7, !P0 ;  /* 0x0000000706007c0c */ /* 0x000fe4000c721270 */
[-C--:B------:R-:W-:Y:S01]  /*4c00*/  LEA R6, P6, R29, R3.reuse, 0x1 ;  /* 0x000000031d067211 */ /* 0x080fe200078c08ff */
[----:B------:R2:W-:Y:S01]  /*4c10*/  @P5 STG.E.U16 desc[UR18][R4.64], R9 ;  /* 0x0000000904005986 */ /* 0x0005e2000c101512 */
[----:B------:R-:W-:Y:S02]  /*4c20*/  ISETP.LT.AND P5, PT, R7, UR7, !P0 ;  /* 0x0000000707007c0c */ /* 0x000fe4000c7a1270 */
[----:B------:R-:W-:Y:S01]  /*4c30*/  LEA.HI.X.SX32 R7, R29, R28, 0x1, P6 ;  /* 0x0000001c1d077211 */ /* 0x000fe200030f0eff */
[C---:B------:R-:W-:Y:S01]  /*4c40*/  VIADD R29, R31.reuse, UR6 ;  /* 0x000000061f1d7c36 */ /* 0x040fe20008000000 */
[----:B------:R-:W-:Y:S02]  /*4c50*/  LEA R30, P6, R31, R3, 0x1 ;  /* 0x000000031f1e7211 */ /* 0x000fe400078c08ff */
[----:B-1----:R-:W-:-:S02]  /*4c60*/  PRMT R33, R9, 0x7632, R33 ;  /* 0x0000763209217816 */ /* 0x002fc40000000021 */
[----:B------:R-:W-:Y:S01]  /*4c70*/  LEA.HI.X.SX32 R31, R31, R28, 0x1, P6 ;  /* 0x0000001c1f1f7211 */ /* 0x000fe200030f0eff */
[C---:B--2---:R-:W-:Y:S01]  /*4c80*/  VIADD R4, R0.reuse, 0x19 ;  /* 0x0000001900047836 */ /* 0x044fe20000000000 */
[C---:B------:R-:W-:Y:S01]  /*4c90*/  LEA R32, P6, R29.reuse, R3, 0x1 ;  /* 0x000000031d207211 */ /* 0x040fe200078c08ff */
[----:B------:R-:W-:Y:S01]  /*4ca0*/  VIADD R5, R29, UR6 ;  /* 0x000000061d057c36 */ /* 0x000fe20008000000 */
[----:B------:R1:W-:Y:S01]  /*4cb0*/  @P4 STG.E.U16 desc[UR18][R6.64], R33 ;  /* 0x0000002106004986 */ /* 0x0003e2000c101512 */
[----:B------:R-:W-:-:S03]  /*4cc0*/  VIADD R8, R0, 0x18 ;  /* 0x0000001800087836 */ /* 0x000fc60000000000 */
[----:B------:R2:W-:Y:S01]  /*4cd0*/  @P3 STG.E.U16 desc[UR18][R30.64], R10 ;  /* 0x0000000a1e003986 */ /* 0x0005e2000c101512 */
[----:B------:R-:W-:Y:S01]  /*4ce0*/  ISETP.LT.AND P3, PT, R4, UR7, !P0 ;  /* 0x0000000704007c0c */ /* 0x000fe2000c761270 */
[----:B------:R-:W-:Y:S01]  /*4cf0*/  VIADD R9, R5, UR6 ;  /* 0x0000000605097c36 */ /* 0x000fe20008000000 */
[-C--:B-1----:R-:W-:Y:S02]  /*4d00*/  LEA.HI.X.SX32 R33, R29, R28.reuse, 0x1, P6 ;  /* 0x0000001c1d217211 */ /* 0x082fe400030f0eff */
[CC--:B------:R-:W-:Y:S02]  /*4d10*/  LEA R4, P6, R5.reuse, R3.reuse, 0x1 ;  /* 0x0000000305047211 */ /* 0x0c0fe400078c08ff */
[----:B--2---:R-:W-:Y:S01]  /*4d20*/  PRMT R31, R10, 0x7632, R31 ;  /* 0x000076320a1f7816 */ /* 0x004fe2000000001f */
[----:B------:R-:W-:Y:S01]  /*4d30*/  VIADD R7, R0, 0x1b ;  /* 0x0000001b00077836 */ /* 0x000fe20000000000 */
[----:B------:R-:W-:Y:S02]  /*4d40*/  LEA.HI.X.SX32 R5, R5, R28, 0x1, P6 ;  /* 0x0000001c05057211 */ /* 0x000fe400030f0eff */
[----:B------:R-:W-:Y:S01]  /*4d50*/  ISETP.LT.AND P4, PT, R8, UR7, !P0 ;  /* 0x0000000708007c0c */ /* 0x000fe2000c781270 */
[----:B------:R-:W-:Y:S01]  /*4d60*/  VIADD R8, R0, 0x1a ;  /* 0x0000001a00087836 */ /* 0x000fe20000000000 */
[C---:B------:R-:W-:Y:S01]  /*4d70*/  LEA R6, P6, R9.reuse, R3, 0x1 ;  /* 0x0000000309067211 */ /* 0x040fe200078c08ff */
[----:B------:R-:W-:Y:S01]  /*4d80*/  VIADD R29, R9, UR6 ;  /* 0x00000006091d7c36 */ /* 0x000fe20008000000 */
[----:B------:R1:W-:Y:S02]  /*4d90*/  @P2 STG.E.U16 desc[UR18][R32.64], R31 ;  /* 0x0000001f20002986 */ /* 0x0003e4000c101512 */
[----:B------:R-:W-:-:S02]  /*4da0*/  ISETP.LT.AND P2, PT, R8, UR7, !P0 ;  /* 0x0000000708007c0c */ /* 0x000fc4000c741270 */
[----:B------:R2:W-:Y:S01]  /*4db0*/  @P1 STG.E.U16 desc[UR18][R4.64], R11 ;  /* 0x0000000b04001986 */ /* 0x0005e2000c101512 */
[----:B------:R-:W-:Y:S02]  /*4dc0*/  ISETP.LT.AND P1, PT, R7, UR7, !P0 ;  /* 0x0000000707007c0c */ /* 0x000fe4000c721270 */
[-C--:B------:R-:W-:Y:S02]  /*4dd0*/  LEA.HI.X.SX32 R7, R9, R28.reuse, 0x1, P6 ;  /* 0x0000001c09077211 */ /* 0x080fe400030f0eff */
[CC--:B------:R-:W-:Y:S01]  /*4de0*/  LEA R8, P6, R29.reuse, R3.reuse, 0x1 ;  /* 0x000000031d087211 */ /* 0x0c0fe200078c08ff */
[----:B-1----:R-:W-:Y:S01]  /*4df0*/  VIADD R31, R29, UR6 ;  /* 0x000000061d1f7c36 */ /* 0x002fe20008000000 */
[----:B------:R-:W-:Y:S02]  /*4e00*/  PRMT R32, R11, 0x7632, R32 ;  /* 0x000076320b207816 */ /* 0x000fe40000000020 */
[-C--:B------:R-:W-:Y:S01]  /*4e10*/  LEA.HI.X.SX32 R9, R29, R28.reuse, 0x1, P6 ;  /* 0x0000001c1d097211 */ /* 0x080fe200030f0eff */
[C---:B--2---:R-:W-:Y:S01]  /*4e20*/  VIADD R4, R0.reuse, 0x1d ;  /* 0x0000001d00047836 */ /* 0x044fe20000000000 */
[C---:B------:R-:W-:Y:S01]  /*4e30*/  LEA R30, P6, R31.reuse, R3, 0x1 ;  /* 0x000000031f1e7211 */ /* 0x040fe200078c08ff */
[C---:B------:R-:W-:Y:S01]  /*4e40*/  VIADD R5, R31.reuse, UR6 ;  /* 0x000000061f057c36 */ /* 0x040fe20008000000 */
[----:B------:R1:W-:Y:S01]  /*4e50*/  @P5 STG.E.U16 desc[UR18][R6.64], R32 ;  /* 0x0000002006005986 */ /* 0x0003e2000c101512 */
[----:B------:R-:W-:Y:S01]  /*4e60*/  VIADD R10, R0, 0x1c ;  /* 0x0000001c000a7836 */ /* 0x000fe20000000000 */
[----:B------:R-:W-:-:S02]  /*4e70*/  LEA.HI.X.SX32 R31, R31, R28, 0x1, P6 ;  /* 0x0000001c1f1f7211 */ /* 0x000fc400030f0eff */
[----:B------:R2:W-:Y:S01]  /*4e80*/  @P4 STG.E.U16 desc[UR18][R8.64], R12 ;  /* 0x0000000c08004986 */ /* 0x0005e2000c101512 */
[----:B------:R-:W-:Y:S02]  /*4e90*/  ISETP.LT.AND P4, PT, R4, UR7, !P0 ;  /* 0x0000000704007c0c */ /* 0x000fe4000c781270 */
[CC--:B------:R-:W-:Y:S01]  /*4ea0*/  LEA R4, P6, R5.reuse, R3.reuse, 0x1 ;  /* 0x0000000305047211 */ /* 0x0c0fe200078c08ff */
[C---:B------:R-:W-:Y:S01]  /*4eb0*/  VIADD R11, R5.reuse, UR6 ;  /* 0x00000006050b7c36 */ /* 0x040fe20008000000 */
[----:B------:R-:W-:Y:S02]  /*4ec0*/  PRMT R29, R12, 0x7632, R29 ;  /* 0x000076320c1d7816 */ /* 0x000fe4000000001d */
[----:B------:R-:W-:Y:S01]  /*4ed0*/  LEA.HI.X.SX32 R5, R5, R28, 0x1, P6 ;  /* 0x0000001c05057211 */ /* 0x000fe200030f0eff */
[----:B-1----:R-:W-:Y:S01]  /*4ee0*/  VIADD R7, R0, 0x1f ;  /* 0x0000001f00077836 */ /* 0x002fe20000000000 */
[----:B------:R-:W-:Y:S01]  /*4ef0*/  ISETP.LT.AND P5, PT, R10, UR7, !P0 ;  /* 0x000000070a007c0c */ /* 0x000fe2000c7a1270 */
[----:B------:R-:W-:Y:S01]  /*4f00*/  VIADD R10, R0, 0x1e ;  /* 0x0000001e000a7836 */ /* 0x000fe20000000000 */
[C---:B------:R-:W-:Y:S01]  /*4f10*/  LEA R6, P6, R11.reuse, R3, 0x1 ;  /* 0x000000030b067211 */ /* 0x040fe200078c08ff */
[----:B--2---:R-:W-:Y:S01]  /*4f20*/  VIADD R9, R11, UR6 ;  /* 0x000000060b097c36 */ /* 0x004fe20008000000 */
[----:B------:R1:W-:Y:S02]  /*4f30*/  @P3 STG.E.U16 desc[UR18][R30.64], R29 ;  /* 0x0000001d1e003986 */ /* 0x0003e4000c101512 */
[----:B------:R-:W-:-:S02]  /*4f40*/  ISETP.LT.AND P3, PT, R10, UR7, !P0 ;  /* 0x000000070a007c0c */ /* 0x000fc4000c761270 */
[----:B------:R2:W-:Y:S01]  /*4f50*/  @P2 STG.E.U16 desc[UR18][R4.64], R13 ;  /* 0x0000000d04002986 */ /* 0x0005e2000c101512 */
[----:B------:R-:W-:Y:S01]  /*4f60*/  ISETP.LT.AND P2, PT, R7, UR7, !P0 ;  /* 0x0000000707007c0c */ /* 0x000fe2000c741270 */
[C---:B------:R-:W-:Y:S01]  /*4f70*/  VIADD R10, R0.reuse, 0x20 ;  /* 0x00000020000a7836 */ /* 0x040fe20000000000 */
[-C--:B------:R-:W-:Y:S01]  /*4f80*/  LEA.HI.X.SX32 R7, R11, R28.reuse, 0x1, P6 ;  /* 0x0000001c0b077211 */ /* 0x080fe200030f0eff */
[C---:B------:R-:W-:Y:S01]  /*4f90*/  VIADD R11, R9.reuse, UR6 ;  /* 0x00000006090b7c36 */ /* 0x040fe20008000000 */
[----:B------:R-:W-:Y:S02]  /*4fa0*/  LEA R8, P6, R9, R3, 0x1 ;  /* 0x0000000309087211 */ /* 0x000fe400078c08ff */
[----:B-1----:R-:W-:Y:S02]  /*4fb0*/  PRMT R29, R13, 0x7632, R29 ;  /* 0x000076320d1d7816 */ /* 0x002fe4000000001d */
[----:B------:R-:W-:Y:S01]  /*4fc0*/  LEA.HI.X.SX32 R9, R9, R28, 0x1, P6 ;  /* 0x0000001c09097211 */ /* 0x000fe200030f0eff */
[----:B--2---:R-:W-:-:S02]  /*4fd0*/  VIADD R4, R0, 0x21 ;  /* 0x0000002100047836 */ /* 0x004fc40000000000 */
[----:B------:R1:W-:Y:S01]  /*4fe0*/  @P1 STG.E.U16 desc[UR18][R6.64], R29 ;  /* 0x0000001d06001986 */ /* 0x0003e2000c101512 */
[----:B------:R-:W-:Y:S01]  /*4ff0*/  ISETP.LT.AND P1, PT, R10, UR7, !P0 ;  /* 0x000000070a007c0c */ /* 0x000fe2000c721270 */
[C---:B------:R-:W-:Y:S01]  /*5000*/  VIADD R5, R11.reuse, UR6 ;  /* 0x000000060b057c36 */ /* 0x040fe20008000000 */
[CC--:B------:R-:W-:Y:S01]  /*5010*/  LEA R10, P6, R11.reuse, R3.reuse, 0x1 ;  /* 0x000000030b0a7211 */ /* 0x0c0fe200078c08ff */
[----:B------:R2:W-:Y:S01]  /*5020*/  @P5 STG.E.U16 desc[UR18][R8.64], R14 ;  /* 0x0000000e08005986 */ /* 0x0005e2000c101512 */
[----:B------:R-:W-:Y:S02]  /*5030*/  ISETP.LT.AND P5, PT, R4, UR7, !P0 ;  /* 0x0000000704007c0c */ /* 0x000fe4000c7a1270 */
[-C--:B------:R-:W-:Y:S02]  /*5040*/  LEA.HI.X.SX32 R11, R11, R28.reuse, 0x1, P6 ;  /* 0x0000001c0b0b7211 */ /* 0x080fe400030f0eff */
[C---:B------:R-:W-:Y:S01]  /*5050*/  LEA R4, P6, R5.reuse, R3, 0x1 ;  /* 0x0000000305047211 */ /* 0x040fe200078c08ff */
[C---:B------:R-:W-:Y:S01]  /*5060*/  VIADD R13, R5.reuse, UR6 ;  /* 0x00000006050d7c36 */ /* 0x040fe20008000000 */
[----:B------:R-:W-:Y:S01]  /*5070*/  PRMT R30, R14, 0x7632, R30 ;  /* 0x000076320e1e7816 */ /* 0x000fe2000000001e */
[----:B-1----:R-:W-:Y:S01]  /*5080*/  VIADD R7, R0, 0x23 ;  /* 0x0000002300077836 */ /* 0x002fe20000000000 */
[----:B------:R-:W-:-:S02]  /*5090*/  LEA.HI.X.SX32 R5, R5, R28, 0x1, P6 ;  /* 0x0000001c05057211 */ /* 0x000fc400030f0eff */
[C---:B------:R-:W-:Y:S01]  /*50a0*/  LEA R6, P6, R13.reuse, R3, 0x1 ;  /* 0x000000030d067211 */ /* 0x040fe200078c08ff */
[----:B------:R1:W-:Y:S01]  /*50b0*/  @P4 STG.E.U16 desc[UR18][R10.64], R30 ;  /* 0x0000001e0a004986 */ /* 0x0003e2000c101512 */
[----:B--2---:R-:W-:-:S03]  /*50c0*/  VIADD R9, R13, UR6 ;  /* 0x000000060d097c36 */ /* 0x004fc60008000000 */
[----:B------:R2:W-:Y:S01]  /*50d0*/  @P3 STG.E.U16 desc[UR18][R4.64], R15 ;  /* 0x0000000f04003986 */ /* 0x0005e2000c101512 */
[----:B------:R-:W-:Y:S02]  /*50e0*/  ISETP.LT.AND P3, PT, R7, UR7, !P0 ;  /* 0x0000000707007c0c */ /* 0x000fe4000c761270 */
[----:B------:R-:W-:Y:S02]  /*50f0*/  LEA.HI.X.SX32 R7, R13, R28, 0x1, P6 ;  /* 0x0000001c0d077211 */ /* 0x000fe400030f0eff */
[----:B------:R-:W-:Y:S02]  /*5100*/  PRMT R13, R15, 0x7632, R13 ;  /* 0x000076320f0d7816 */ /* 0x000fe4000000000d */
[C---:B------:R-:W-:Y:S01]  /*5110*/  LEA R8, P6, R9.reuse, R3, 0x1 ;  /* 0x0000000309087211 */ /* 0x040fe200078c08ff */
[----:B-1----:R-:W-:Y:S02]  /*5120*/  VIADD R10, R0, 0x24 ;  /* 0x00000024000a7836 */ /* 0x002fe40000000000 */
[----:B------:R-:W-:-:S02]  /*5130*/  VIADD R11, R9, UR6 ;  /* 0x00000006090b7c36 */ /* 0x000fc40008000000 */
[----:B------:R-:W-:Y:S01]  /*5140*/  VIADD R12, R0, 0x22 ;  /* 0x00000022000c7836 */ /* 0x000fe20000000000 */
[-C--:B------:R-:W-:Y:S01]  /*5150*/  LEA.HI.X.SX32 R9, R9, R28.reuse, 0x1, P6 ;  /* 0x0000001c09097211 */ /* 0x080fe200030f0eff */
[----:B------:R1:W-:Y:S01]  /*5160*/  @P2 STG.E.U16 desc[UR18][R6.64], R13 ;  /* 0x0000000d06002986 */ /* 0x0003e2000c101512 */
[----:B------:R-:W-:Y:S01]  /*5170*/  ISETP.LT.AND P2, PT, R10, UR7, !P0 ;  /* 0x000000070a007c0c */ /* 0x000fe2000c741270 */
[----:B--2---:R-:W-:Y:S01]  /*5180*/  VIADD R4, R0, 0x25 ;  /* 0x0000002500047836 */ /* 0x004fe20000000000 */
[C---:B------:R-:W-:Y:S01]  /*5190*/  LEA R10, P6, R11.reuse, R3, 0x1 ;  /* 0x000000030b0a7211 */ /* 0x040fe200078c08ff */
[C---:B------:R-:W-:Y:S01]  /*51a0*/  VIADD R5, R11.reuse, UR6 ;  /* 0x000000060b057c36 */ /* 0x040fe20008000000 */
[----:B------:R-:W-:Y:S01]  /*51b0*/  ISETP.LT.AND P4, PT, R12, UR7, !P0 ;  /* 0x000000070c007c0c */ /* 0x000fe2000c781270 */
[----:B------:R2:W-:Y:S01]  /*51c0*/  @P1 STG.E.U16 desc[UR18][R8.64], R16 ;  /* 0x0000001008001986 */ /* 0x0005e2000c101512 */
[----:B------:R-:W-:Y:S02]  /*51d0*/  LEA.HI.X.SX32 R11, R11, R28, 0x1, P6 ;  /* 0x0000001c0b0b7211 */ /* 0x000fe400030f0eff */
[----:B------:R-:W-:-:S02]  /*51e0*/  ISETP.LT.AND P1, PT, R4, UR7, !P0 ;  /* 0x0000000704007c0c */ /* 0x000fc4000c721270 */
[CC--:B------:R-:W-:Y:S01]  /*51f0*/  LEA R4, P6, R5.reuse, R3.reuse, 0x1 ;  /* 0x0000000305047211 */ /* 0x0c0fe200078c08ff */
[C---:B-1----:R-:W-:Y:S01]  /*5200*/  VIADD R13, R5.reuse, UR6 ;  /* 0x00000006050d7c36 */ /* 0x042fe20008000000 */
[----:B------:R-:W-:Y:S01]  /*5210*/  PRMT R14, R16, 0x7632, R14 ;  /* 0x00007632100e7816 */ /* 0x000fe2000000000e */
[----:B------:R-:W-:Y:S01]  /*5220*/  VIADD R7, R0, 0x27 ;  /* 0x0000002700077836 */ /* 0x000fe20000000000 */
[----:B------:R-:W-:Y:S02]  /*5230*/  LEA.HI.X.SX32 R5, R5, R28, 0x1, P6 ;  /* 0x0000001c05057211 */ /* 0x000fe400030f0eff */
        /* <DEDUP_REMOVED lines=83> */
[-C--:B------:R-:W-:Y:S02]  /*5770*/  LEA.HI.X.SX32 R7, R13, R28.reuse, 0x1, P6 ;  /* 0x0000001c0d077211 */ /* 0x080fe400030f0eff */
[----:B------:R-:W-:Y:S02]  /*5780*/  PRMT R13, R27, 0x7632, R13 ;  /* 0x000076321b0d7816 */ /* 0x000fe4000000000d */
[C---:B------:R-:W-:Y:S01]  /*5790*/  LEA R8, P6, R9.reuse, R3, 0x1 ;  /* 0x0000000309087211 */ /* 0x040fe200078c08ff */
[C---:B-1----:R-:W-:Y:S02]  /*57a0*/  VIADD R10, R0.reuse, 0x34 ;  /* 0x00000034000a7836 */ /* 0x042fe40000000000 */
[C---:B------:R-:W-:Y:S01]  /*57b0*/  VIADD R11, R9.reuse, UR6 ;  /* 0x00000006090b7c36 */ /* 0x040fe20008000000 */
[----:B------:R1:W-:Y:S01]  /*57c0*/  @P1 STG.E.U16 desc[UR18][R6.64], R13 ;  /* 0x0000000d06001986 */ /* 0x0003e2000c101512 */
[----:B------:R-:W-:Y:S01]  /*57d0*/  VIADD R12, R0, 0x32 ;  /* 0x00000032000c7836 */ /* 0x000fe20000000000 */
[----:B------:R-:W-:Y:S01]  /*57e0*/  LEA.HI.X.SX32 R9, R9, R28, 0x1, P6 ;  /* 0x0000001c09097211 */ /* 0x000fe200030f0eff */
[----:B--2---:R-:W-:Y:S01]  /*57f0*/  VIADD R5, R11, UR6 ;  /* 0x000000060b057c36 */ /* 0x004fe20008000000 */
[----:B------:R-:W-:-:S02]  /*5800*/  ISETP.LT.AND P1, PT, R10, UR7, !P0 ;  /* 0x000000070a007c0c */ /* 0x000fc4000c721270 */
[CC--:B------:R-:W-:Y:S01]  /*5810*/  LEA R10, P6, R11.reuse, R3.reuse, 0x1 ;  /* 0x000000030b0a7211 */ /* 0x0c0fe200078c08ff */
[----:B------:R-:W-:Y:S01]  /*5820*/  VIADD R4, R0, 0x35 ;  /* 0x0000003500047836 */ /* 0x000fe20000000000 */
[----:B------:R-:W-:Y:S02]  /*5830*/  ISETP.LT.AND P3, PT, R12, UR7, !P0 ;  /* 0x000000070c007c0c */ /* 0x000fe4000c761270 */
[-C--:B------:R-:W-:Y:S01]  /*5840*/  LEA.HI.X.SX32 R11, R11, R28.reuse, 0x1, P6 ;  /* 0x0000001c0b0b7211 */ /* 0x080fe200030f0eff */
[----:B0-----:R0:W-:Y:S01]  /*5850*/  @P5 STG.E.U16 desc[UR18][R8.64], R20 ;  /* 0x0000001408005986 */ /* 0x0011e2000c101512 */
[C---:B------:R-:W-:Y:S02]  /*5860*/  LEA R12, P6, R5.reuse, R3, 0x1 ;  /* 0x00000003050c7211 */ /* 0x040fe400078c08ff */
[----:B------:R-:W-:Y:S01]  /*5870*/  ISETP.LT.AND P5, PT, R4, UR7, !P0 ;  /* 0x0000000704007c0c */ /* 0x000fe2000c7a1270 */
[----:B------:R-:W-:Y:S01]  /*5880*/  VIADD R4, R0, 0x36 ;  /* 0x0000003600047836 */ /* 0x000fe20000000000 */
[C---:B-1----:R-:W-:Y:S01]  /*5890*/  LEA.HI.X.SX32 R13, R5.reuse, R28, 0x1, P6 ;  /* 0x0000001c050d7211 */ /* 0x042fe200030f0eff */
[----:B------:R-:W-:Y:S01]  /*58a0*/  VIADD R5, R5, UR6 ;  /* 0x0000000605057c36 */ /* 0x000fe20008000000 */
[----:B0-----:R-:W-:-:S04]  /*58b0*/  PRMT R9, R20, 0x7632, R9 ;  /* 0x0000763214097816 */ /* 0x001fc80000000009 */
[C---:B------:R-:W-:Y:S01]  /*58c0*/  LEA R8, P6, R5.reuse, R3, 0x1 ;  /* 0x0000000305087211 */ /* 0x040fe200078c08ff */
[----:B------:R0:W-:Y:S01]  /*58d0*/  @P4 STG.E.U16 desc[UR18][R10.64], R9 ;  /* 0x000000090a004986 */ /* 0x0001e2000c101512 */
[----:B------:R-:W-:Y:S01]  /*58e0*/  ISETP.LT.AND P4, PT, R4, UR7, !P0 ;  /* 0x0000000704007c0c */ /* 0x000fe2000c781270 */
[----:B------:R-:W-:Y:S02]  /*58f0*/  VIADD R4, R0, 0x37 ;  /* 0x0000003700047836 */ /* 0x000fe40000000000 */
[----:B------:R1:W-:Y:S01]  /*5900*/  @P3 STG.E.U16 desc[UR18][R12.64], R21 ;  /* 0x000000150c003986 */ /* 0x0003e2000c101512 */
[C---:B------:R-:W-:Y:S02]  /*5910*/  VIADD R15, R5.reuse, UR6 ;  /* 0x00000006050f7c36 */ /* 0x040fe40008000000 */
[----:B------:R-:W-:Y:S02]  /*5920*/  ISETP.LT.AND P3, PT, R4, UR7, !P0 ;  /* 0x0000000704007c0c */ /* 0x000fe4000c761270 */
[----:B0-----:R-:W-:-:S02]  /*5930*/  LEA.HI.X.SX32 R9, R5, R28, 0x1, P6 ;  /* 0x0000001c05097211 */ /* 0x001fc400030f0eff */
[----:B------:R0:W2:Y:S01]  /*5940*/  LDS.128 R4, [R2] ;  /* 0x0000000002047984 */ /* 0x0000a20000000c00 */
[CC--:B------:R-:W-:Y:S01]  /*5950*/  LEA R10, P6, R15.reuse, R3.reuse, 0x1 ;  /* 0x000000030f0a7211 */ /* 0x0c0fe200078c08ff */
[----:B------:R-:W-:Y:S01]  /*5960*/  VIADD R16, R15, UR6 ;  /* 0x000000060f107c36 */ /* 0x000fe20008000000 */
[----:B------:R-:W-:Y:S01]  /*5970*/  PRMT R17, R21, 0x7632, R17 ;  /* 0x0000763215117816 */ /* 0x000fe20000000011 */
[C---:B-1----:R-:W-:Y:S01]  /*5980*/  VIADD R13, R0.reuse, 0x39 ;  /* 0x00000039000d7836 */ /* 0x042fe20000000000 */
[----:B------:R-:W-:Y:S01]  /*5990*/  LEA.HI.X.SX32 R11, R15, R28, 0x1, P6 ;  /* 0x0000001c0f0b7211 */ /* 0x000fe200030f0eff */
[----:B------:R-:W-:Y:S01]  /*59a0*/  VIADD R14, R0, 0x38 ;  /* 0x00000038000e7836 */ /* 0x000fe20000000000 */
[C---:B------:R-:W-:Y:S01]  /*59b0*/  LEA R12, P6, R16.reuse, R3, 0x1 ;  /* 0x00000003100c7211 */ /* 0x040fe200078c08ff */
[----:B------:R1:W-:Y:S01]  /*59c0*/  @P2 STG.E.U16 desc[UR18][R8.64], R17 ;  /* 0x0000001108002986 */ /* 0x0003e2000c101512 */
[----:B------:R-:W-:-:S03]  /*59d0*/  VIADD R15, R16, UR6 ;  /* 0x00000006100f7c36 */ /* 0x000fc60008000000 */
[----:B------:R3:W-:Y:S01]  /*59e0*/  @P1 STG.E.U16 desc[UR18][R10.64], R22 ;  /* 0x000000160a001986 */ /* 0x0007e2000c101512 */
[----:B------:R-:W-:Y:S02]  /*59f0*/  ISETP.LT.AND P1, PT, R13, UR7, !P0 ;  /* 0x000000070d007c0c */ /* 0x000fe4000c721270 */
[-C--:B------:R-:W-:Y:S01]  /*5a00*/  LEA.HI.X.SX32 R13, R16, R28.reuse, 0x1, P6 ;  /* 0x0000001c100d7211 */ /* 0x080fe200030f0eff */
[----:B0-----:R-:W-:Y:S01]  /*5a10*/  VIADD R2, R0, 0x3a ;  /* 0x0000003a00027836 */ /* 0x001fe20000000000 */
[----:B------:R-:W-:Y:S02]  /*5a20*/  PRMT R16, R22, 0x7632, R16 ;  /* 0x0000763216107816 */ /* 0x000fe40000000010 */
[----:B------:R-:W-:Y:S01]  /*5a30*/  ISETP.LT.AND P2, PT, R14, UR7, !P0 ;  /* 0x000000070e007c0c */ /* 0x000fe2000c741270 */
[C---:B-1----:R-:W-:Y:S01]  /*5a40*/  VIADD R9, R15.reuse, UR6 ;  /* 0x000000060f097c36 */ /* 0x042fe20008000000 */
[CC--:B------:R-:W-:Y:S01]  /*5a50*/  LEA R14, P6, R15.reuse, R3.reuse, 0x1 ;  /* 0x000000030f0e7211 */ /* 0x0c0fe200078c08ff */
[----:B------:R0:W-:Y:S01]  /*5a60*/  @P5 STG.E.U16 desc[UR18][R12.64], R16 ;  /* 0x000000100c005986 */ /* 0x0001e2000c101512 */
[----:B------:R-:W-:Y:S01]  /*5a70*/  ISETP.LT.AND P5, PT, R2, UR7, !P0 ;  /* 0x0000000702007c0c */ /* 0x000fe2000c7a1270 */
[----:B------:R-:W-:Y:S01]  /*5a80*/  VIADD R2, R0, 0x3b ;  /* 0x0000003b00027836 */ /* 0x000fe20000000000 */
[----:B------:R-:W-:Y:S01]  /*5a90*/  LEA.HI.X.SX32 R15, R15, R28, 0x1, P6 ;  /* 0x0000001c0f0f7211 */ /* 0x000fe200030f0eff */
[C---:B---3--:R-:W-:Y:S01]  /*5aa0*/  VIADD R11, R9.reuse, UR6 ;  /* 0x00000006090b7c36 */ /* 0x048fe20008000000 */
[----:B------:R-:W-:-:S02]  /*5ab0*/  LEA R8, P6, R9, R3, 0x1 ;  /* 0x0000000309087211 */ /* 0x000fc400078c08ff */
[----:B------:R-:W-:Y:S01]  /*5ac0*/  PRMT R17, R23, 0x7632, R17 ;  /* 0x0000763217117816 */ /* 0x000fe20000000011 */
[----:B------:R1:W-:Y:S01]  /*5ad0*/  @P4 STG.E.U16 desc[UR18][R14.64], R23 ;  /* 0x000000170e004986 */ /* 0x0003e2000c101512 */
[----:B------:R-:W-:Y:S01]  /*5ae0*/  ISETP.LT.AND P4, PT, R2, UR7, !P0 ;  /* 0x0000000702007c0c */ /* 0x000fe2000c781270 */
[----:B------:R-:W-:Y:S01]  /*5af0*/  VIADD R2, R0, 0x3c ;  /* 0x0000003c00027836 */ /* 0x000fe20000000000 */
[----:B------:R-:W-:Y:S01]  /*5b00*/  LEA.HI.X.SX32 R9, R9, R28, 0x1, P6 ;  /* 0x0000001c09097211 */ /* 0x000fe200030f0eff */
[C---:B0-----:R-:W-:Y:S01]  /*5b10*/  VIADD R13, R11.reuse, UR6 ;  /* 0x000000060b0d7c36 */ /* 0x041fe20008000000 */
[----:B------:R-:W-:-:S03]  /*5b20*/  LEA R10, P6, R11, R3, 0x1 ;  /* 0x000000030b0a7211 */ /* 0x000fc600078c08ff */
[----:B------:R0:W-:Y:S01]  /*5b30*/  @P3 STG.E.U16 desc[UR18][R8.64], R17 ;  /* 0x0000001108003986 */ /* 0x0001e2000c101512 */
[-C--:B------:R-:W-:Y:S02]  /*5b40*/  LEA.HI.X.SX32 R11, R11, R28.reuse, 0x1, P6 ;  /* 0x0000001c0b0b7211 */ /* 0x080fe400030f0eff */
[----:B------:R-:W-:Y:S01]  /*5b50*/  ISETP.LT.AND P3, PT, R2, UR7, !P0 ;  /* 0x0000000702007c0c */ /* 0x000fe2000c761270 */
[C---:B-1----:R-:W-:Y:S02]  /*5b60*/  VIADD R15, R13.reuse, UR6 ;  /* 0x000000060d0f7c36 */ /* 0x042fe40008000000 */
[----:B------:R-:W-:Y:S01]  /*5b70*/  VIADD R2, R0, 0x3d ;  /* 0x0000003d00027836 */ /* 0x000fe20000000000 */
[----:B------:R-:W-:Y:S01]  /*5b80*/  LEA R12, P6, R13, R3, 0x1 ;  /* 0x000000030d0c7211 */ /* 0x000fe200078c08ff */
[----:B------:R-:W-:Y:S01]  /*5b90*/  VIADD R16, R15, UR6 ;  /* 0x000000060f107c36 */ /* 0x000fe20008000000 */
[----:B--2---:R1:W-:Y:S02]  /*5ba0*/  @P2 STG.E.U16 desc[UR18][R10.64], R4 ;  /* 0x000000040a002986 */ /* 0x0043e4000c101512 */
[----:B------:R-:W-:Y:S01]  /*5bb0*/  ISETP.LT.AND P2, PT, R2, UR7, !P0 ;  /* 0x0000000702007c0c */ /* 0x000fe2000c741270 */
[----:B------:R-:W-:Y:S01]  /*5bc0*/  VIADD R2, R16, UR6 ;  /* 0x0000000610027c36 */ /* 0x000fe20008000000 */
[----:B------:R-:W-:-:S02]  /*5bd0*/  LEA.HI.X.SX32 R13, R13, R28, 0x1, P6 ;  /* 0x0000001c0d0d7211 */ /* 0x000fc400030f0eff */
[----:B0-----:R-:W-:Y:S02]  /*5be0*/  PRMT R9, R4, 0x7632, R9 ;  /* 0x0000763204097816 */ /* 0x001fe40000000009 */
[CC--:B------:R-:W-:Y:S01]  /*5bf0*/  LEA R14, P6, R15.reuse, R3.reuse, 0x1 ;  /* 0x000000030f0e7211 */ /* 0x0c0fe200078c08ff */
[----:B------:R-:W-:Y:S02]  /*5c00*/  VIADD R17, R2, UR6 ;  /* 0x0000000602117c36 */ /* 0x000fe40008000000 */
[----:B------:R0:W-:Y:S01]  /*5c10*/  @P1 STG.E.U16 desc[UR18][R12.64], R9 ;  /* 0x000000090c001986 */ /* 0x0001e2000c101512 */
[----:B------:R-:W-:Y:S01]  /*5c20*/  LEA.HI.X.SX32 R15, R15, R28, 0x1, P6 ;  /* 0x0000001c0f0f7211 */ /* 0x000fe200030f0eff */
[----:B------:R-:W-:Y:S01]  /*5c30*/  VIADD R18, R17, UR6 ;  /* 0x0000000611127c36 */ /* 0x000fe20008000000 */
[-C--:B------:R-:W-:Y:S02]  /*5c40*/  LEA R8, P1, R16, R3.reuse, 0x1 ;  /* 0x0000000310087211 */ /* 0x080fe400078208ff */
[----:B-1----:R-:W-:Y:S01]  /*5c50*/  LEA R10, P6, R2, R3, 0x1 ;  /* 0x00000003020a7211 */ /* 0x002fe200078c08ff */
[----:B------:R-:W-:-:S03]  /*5c60*/  VIADD R19, R18, UR6 ;  /* 0x0000000612137c36 */ /* 0x000fc60008000000 */
[-C--:B------:R-:W-:Y:S02]  /*5c70*/  LEA.HI.X.SX32 R11, R2, R28.reuse, 0x1, P6 ;  /* 0x0000001c020b7211 */ /* 0x080fe400030f0eff */
[-C--:B0-----:R-:W-:Y:S02]  /*5c80*/  LEA.HI.X.SX32 R9, R16, R28.reuse, 0x1, P1 ;  /* 0x0000001c10097211 */ /* 0x081fe400008f0eff */
[CC--:B------:R-:W-:Y:S01]  /*5c90*/  LEA R16, P6, R17.reuse, R3.reuse, 0x1 ;  /* 0x0000000311107211 */ /* 0x0c0fe200078c08ff */
[----:B------:R-:W-:Y:S01]  /*5ca0*/  VIADD R4, R0, 0x3e ;  /* 0x0000003e00047836 */ /* 0x000fe20000000000 */
[-C--:B------:R-:W-:Y:S01]  /*5cb0*/  LEA R2, P1, R18, R3.reuse, 0x1 ;  /* 0x0000000312027211 */ /* 0x080fe200078208ff */
[----:B------:R-:W-:Y:S01]  /*5cc0*/  VIADD R0, R0, 0x3f ;  /* 0x0000003f00007836 */ /* 0x000fe20000000000 */
[----:B------:R-:W-:Y:S02]  /*5cd0*/  LEA.HI.X.SX32 R17, R17, R28, 0x1, P6 ;  /* 0x0000001c11117211 */ /* 0x000fe400030f0eff */
[----:B------:R-:W-:-:S02]  /*5ce0*/  LEA R12, P6, R19, R3, 0x1 ;  /* 0x00000003130c7211 */ /* 0x000fc400078c08ff */
[-C--:B------:R-:W-:Y:S02]  /*5cf0*/  LEA.HI.X.SX32 R3, R18, R28.reuse, 0x1, P1 ;  /* 0x0000001c12037211 */ /* 0x080fe400008f0eff */
[----:B------:R-:W-:Y:S02]  /*5d00*/  ISETP.LT.AND P1, PT, R4, UR7, !P0 ;  /* 0x0000000704007c0c */ /* 0x000fe4000c721270 */
[----:B------:R-:W-:Y:S02]  /*5d10*/  ISETP.LT.AND P0, PT, R0, UR7, !P0 ;  /* 0x0000000700007c0c */ /* 0x000fe4000c701270 */
[----:B------:R-:W-:Y:S02]  /*5d20*/  PRMT R4, R5, 0x7632, R4 ;  /* 0x0000763205047816 */ /* 0x000fe40000000004 */
[----:B------:R-:W-:Y:S01]  /*5d30*/  PRMT R0, R6, 0x7632, R0 ;  /* 0x0000763206007816 */ /* 0x000fe20000000000 */
[----:B------:R0:W-:Y:S04]  /*5d40*/  @P5 STG.E.U16 desc[UR18][R14.64], R5 ;  /* 0x000000050e005986 */ /* 0x0001e8000c101512 */
[----:B------:R0:W-:Y:S04]  /*5d50*/  @P4 STG.E.U16 desc[UR18][R8.64], R4 ;  /* 0x0000000408004986 */ /* 0x0001e8000c101512 */
[----:B------:R0:W-:Y:S04]  /*5d60*/  @P3 STG.E.U16 desc[UR18][R10.64], R6 ;  /* 0x000000060a003986 */ /* 0x0001e8000c101512 */
[----:B------:R0:W-:Y:S01]  /*5d70*/  @P2 STG.E.U16 desc[UR18][R16.64], R0 ;  /* 0x0000000010002986 */ /* 0x0001e2000c101512 */
[----:B------:R-:W-:-:S03]  /*5d80*/  LEA.HI.X.SX32 R13, R19, R28, 0x1, P6 ;  /* 0x0000001c130d7211 */ /* 0x000fc600030f0eff */
[----:B------:R0:W-:Y:S01]  /*5d90*/  @P1 STG.E.U16 desc[UR18][R2.64], R7 ;  /* 0x0000000702001986 */ /* 0x0001e2000c101512 */
[----:B------:R-:W-:Y:S05]  /*5da0*/  @!P0 EXIT ;  /* 0x000000000000894d */ /* 0x000fea0003800000 */
[----:B0-----:R-:W-:-:S05]  /*5db0*/  PRMT R6, R7, 0x7632, R6 ;  /* 0x0000763207067816 */ /* 0x001fca0000000006 */
[----:B------:R-:W-:Y:S01]  /*5dc0*/  STG.E.U16 desc[UR18][R12.64], R6 ;  /* 0x000000060c007986 */ /* 0x000fe2000c101512 */
[----:B------:R-:W-:Y:S05]  /*5dd0*/  EXIT ;  /* 0x000000000000794d */ /* 0x000fea0003800000 */
.L_x_2:
[----:B------:R-:W-:-:S00]  /*5de0*/  BRA `(.L_x_2) ;  /* 0xfffffffc00fc7947 */ /* 0x000fc0000383ffff */
[----:B------:R-:W-:-:S00]  /*5df0*/  NOP ;  /* 0x0000000000007918 */ /* 0x000fc00000000000 */
        /* <DEDUP_REMOVED lines=8> */
.L_x_3:


//--------------------- .nv.shared.matmul_kernel  --------------------------
	.section	.nv.shared.matmul_kernel,"aw",@nobits
	.sectionflags	@""
	.align	16
	.zero		1024


//--------------------- .nv.shared.reserved.0     --------------------------
	.section	.nv.shared.reserved.0,"aw",@nobits
	.weak		__nv_reservedSMEM_offset_0_alias
	.size		__nv_reservedSMEM_offset_0_alias, 0, 0
	.other		__nv_reservedSMEM_offset_0_alias,@"STO_CUDA_RESERVED_SHARED STV_DEFAULT"
__nv_reservedSMEM_offset_0_alias:
	.zero		0


//--------------------- .nv.constant0.matmul_kernel --------------------------
	.section	.nv.constant0.matmul_kernel,"a",@progbits
	.sectionflags	@""
	.align	4
.nv.constant0.matmul_kernel:
	.zero		608


//--------------------- SYMBOLS --------------------------

	.type		.nv.reservedSmem.offset0,@object
	.size		.nv.reservedSmem.offset0,0x4
